//
// Generated by NVIDIA NVVM Compiler
//
// Compiler Build ID: CL-36424714
// Cuda compilation tools, release 13.0, V13.0.88
// Based on NVVM 20.0.0
//

.version 9.0
.target sm_100
.address_size 64

	// .globl	_Z45mma_m16n8k32_row_col_f16_e5m2_e5m2_f16_kernelPtPhS0_S_

.visible .entry _Z45mma_m16n8k32_row_col_f16_e5m2_e5m2_f16_kernelPtPhS0_S_(
	.param .u64 .ptr .align 1 _Z45mma_m16n8k32_row_col_f16_e5m2_e5m2_f16_kernelPtPhS0_S__param_0,
	.param .u64 .ptr .align 1 _Z45mma_m16n8k32_row_col_f16_e5m2_e5m2_f16_kernelPtPhS0_S__param_1,
	.param .u64 .ptr .align 1 _Z45mma_m16n8k32_row_col_f16_e5m2_e5m2_f16_kernelPtPhS0_S__param_2,
	.param .u64 .ptr .align 1 _Z45mma_m16n8k32_row_col_f16_e5m2_e5m2_f16_kernelPtPhS0_S__param_3
)
{
	.reg .b32 	%r<19>;
	.reg .b64 	%rd<15>;

	ld.param.u64 	%rd1, [_Z45mma_m16n8k32_row_col_f16_e5m2_e5m2_f16_kernelPtPhS0_S__param_0];
	ld.param.u64 	%rd2, [_Z45mma_m16n8k32_row_col_f16_e5m2_e5m2_f16_kernelPtPhS0_S__param_1];
	ld.param.u64 	%rd3, [_Z45mma_m16n8k32_row_col_f16_e5m2_e5m2_f16_kernelPtPhS0_S__param_2];
	ld.param.u64 	%rd4, [_Z45mma_m16n8k32_row_col_f16_e5m2_e5m2_f16_kernelPtPhS0_S__param_3];
	cvta.to.global.u64 	%rd5, %rd3;
	cvta.to.global.u64 	%rd6, %rd4;
	mov.u32 	%r11, %tid.x;
	shl.b32 	%r12, %r11, 3;
	and.b32  	%r13, %r12, 224;
	shl.b32 	%r14, %r11, 2;
	and.b32  	%r15, %r14, 12;
	cvta.to.global.u64 	%rd7, %rd2;
	or.b32  	%r16, %r13, %r15;
	cvt.u64.u32 	%rd8, %r16;
	add.s64 	%rd9, %rd7, %rd8;
	ld.global.u32 	%r3, [%rd9];
	ld.global.u32 	%r4, [%rd9+256];
	ld.global.u32 	%r5, [%rd9+16];
	ld.global.u32 	%r6, [%rd9+272];
	add.s64 	%rd10, %rd5, %rd8;
	ld.global.u32 	%r7, [%rd10];
	ld.global.u32 	%r8, [%rd10+16];
	shl.b32 	%r17, %r11, 1;
	and.b32  	%r18, %r17, 62;
	mul.wide.u32 	%rd11, %r18, 2;
	add.s64 	%rd12, %rd6, %rd11;
	ld.global.u32 	%r9, [%rd12];
	ld.global.u32 	%r10, [%rd12+128];
	// begin inline asm
	mma.sync.aligned.m16n8k32.row.col.f16.e5m2.e5m2.f16{%r1,  %r2},{%r3,  %r4,  %r5,  %r6},{%r7,  %r8},{%r9,  %r10};
	// end inline asm
	cvta.to.global.u64 	%rd13, %rd1;
	add.s64 	%rd14, %rd13, %rd11;
	st.global.u32 	[%rd14], %r1;
	st.global.u32 	[%rd14+128], %r2;
	ret;

}
	// .globl	_Z45mma_m16n8k32_row_col_f16_e5m2_e4m3_f16_kernelPtPhS0_S_
.visible .entry _Z45mma_m16n8k32_row_col_f16_e5m2_e4m3_f16_kernelPtPhS0_S_(
	.param .u64 .ptr .align 1 _Z45mma_m16n8k32_row_col_f16_e5m2_e4m3_f16_kernelPtPhS0_S__param_0,
	.param .u64 .ptr .align 1 _Z45mma_m16n8k32_row_col_f16_e5m2_e4m3_f16_kernelPtPhS0_S__param_1,
	.param .u64 .ptr .align 1 _Z45mma_m16n8k32_row_col_f16_e5m2_e4m3_f16_kernelPtPhS0_S__param_2,
	.param .u64 .ptr .align 1 _Z45mma_m16n8k32_row_col_f16_e5m2_e4m3_f16_kernelPtPhS0_S__param_3
)
{
	.reg .b32 	%r<19>;
	.reg .b64 	%rd<15>;

	ld.param.u64 	%rd1, [_Z45mma_m16n8k32_row_col_f16_e5m2_e4m3_f16_kernelPtPhS0_S__param_0];
	ld.param.u64 	%rd2, [_Z45mma_m16n8k32_row_col_f16_e5m2_e4m3_f16_kernelPtPhS0_S__param_1];
	ld.param.u64 	%rd3, [_Z45mma_m16n8k32_row_col_f16_e5m2_e4m3_f16_kernelPtPhS0_S__param_2];
	ld.param.u64 	%rd4, [_Z45mma_m16n8k32_row_col_f16_e5m2_e4m3_f16_kernelPtPhS0_S__param_3];
	cvta.to.global.u64 	%rd5, %rd3;
	cvta.to.global.u64 	%rd6, %rd4;
	mov.u32 	%r11, %tid.x;
	shl.b32 	%r12, %r11, 3;
	and.b32  	%r13, %r12, 224;
	shl.b32 	%r14, %r11, 2;
	and.b32  	%r15, %r14, 12;
	cvta.to.global.u64 	%rd7, %rd2;
	or.b32  	%r16, %r13, %r15;
	cvt.u64.u32 	%rd8, %r16;
	add.s64 	%rd9, %rd7, %rd8;
	ld.global.u32 	%r3, [%rd9];
	ld.global.u32 	%r4, [%rd9+256];
	ld.global.u32 	%r5, [%rd9+16];
	ld.global.u32 	%r6, [%rd9+272];
	add.s64 	%rd10, %rd5, %rd8;
	ld.global.u32 	%r7, [%rd10];
	ld.global.u32 	%r8, [%rd10+16];
	shl.b32 	%r17, %r11, 1;
	and.b32  	%r18, %r17, 62;
	mul.wide.u32 	%rd11, %r18, 2;
	add.s64 	%rd12, %rd6, %rd11;
	ld.global.u32 	%r9, [%rd12];
	ld.global.u32 	%r10, [%rd12+128];
	// begin inline asm
	mma.sync.aligned.m16n8k32.row.col.f16.e5m2.e4m3.f16{%r1,  %r2},{%r3,  %r4,  %r5,  %r6},{%r7,  %r8},{%r9,  %r10};
	// end inline asm
	cvta.to.global.u64 	%rd13, %rd1;
	add.s64 	%rd14, %rd13, %rd11;
	st.global.u32 	[%rd14], %r1;
	st.global.u32 	[%rd14+128], %r2;
	ret;

}
	// .globl	_Z45mma_m16n8k32_row_col_f16_e4m3_e5m2_f16_kernelPtPhS0_S_
.visible .entry _Z45mma_m16n8k32_row_col_f16_e4m3_e5m2_f16_kernelPtPhS0_S_(
	.param .u64 .ptr .align 1 _Z45mma_m16n8k32_row_col_f16_e4m3_e5m2_f16_kernelPtPhS0_S__param_0,
	.param .u64 .ptr .align 1 _Z45mma_m16n8k32_row_col_f16_e4m3_e5m2_f16_kernelPtPhS0_S__param_1,
	.param .u64 .ptr .align 1 _Z45mma_m16n8k32_row_col_f16_e4m3_e5m2_f16_kernelPtPhS0_S__param_2,
	.param .u64 .ptr .align 1 _Z45mma_m16n8k32_row_col_f16_e4m3_e5m2_f16_kernelPtPhS0_S__param_3
)
{
	.reg .b32 	%r<19>;
	.reg .b64 	%rd<15>;

	ld.param.u64 	%rd1, [_Z45mma_m16n8k32_row_col_f16_e4m3_e5m2_f16_kernelPtPhS0_S__param_0];
	ld.param.u64 	%rd2, [_Z45mma_m16n8k32_row_col_f16_e4m3_e5m2_f16_kernelPtPhS0_S__param_1];
	ld.param.u64 	%rd3, [_Z45mma_m16n8k32_row_col_f16_e4m3_e5m2_f16_kernelPtPhS0_S__param_2];
	ld.param.u64 	%rd4, [_Z45mma_m16n8k32_row_col_f16_e4m3_e5m2_f16_kernelPtPhS0_S__param_3];
	cvta.to.global.u64 	%rd5, %rd3;
	cvta.to.global.u64 	%rd6, %rd4;
	mov.u32 	%r11, %tid.x;
	shl.b32 	%r12, %r11, 3;
	and.b32  	%r13, %r12, 224;
	shl.b32 	%r14, %r11, 2;
	and.b32  	%r15, %r14, 12;
	cvta.to.global.u64 	%rd7, %rd2;
	or.b32  	%r16, %r13, %r15;
	cvt.u64.u32 	%rd8, %r16;
	add.s64 	%rd9, %rd7, %rd8;
	ld.global.u32 	%r3, [%rd9];
	ld.global.u32 	%r4, [%rd9+256];
	ld.global.u32 	%r5, [%rd9+16];
	ld.global.u32 	%r6, [%rd9+272];
	add.s64 	%rd10, %rd5, %rd8;
	ld.global.u32 	%r7, [%rd10];
	ld.global.u32 	%r8, [%rd10+16];
	shl.b32 	%r17, %r11, 1;
	and.b32  	%r18, %r17, 62;
	mul.wide.u32 	%rd11, %r18, 2;
	add.s64 	%rd12, %rd6, %rd11;
	ld.global.u32 	%r9, [%rd12];
	ld.global.u32 	%r10, [%rd12+128];
	// begin inline asm
	mma.sync.aligned.m16n8k32.row.col.f16.e4m3.e5m2.f16{%r1,  %r2},{%r3,  %r4,  %r5,  %r6},{%r7,  %r8},{%r9,  %r10};
	// end inline asm
	cvta.to.global.u64 	%rd13, %rd1;
	add.s64 	%rd14, %rd13, %rd11;
	st.global.u32 	[%rd14], %r1;
	st.global.u32 	[%rd14+128], %r2;
	ret;

}
	// .globl	_Z45mma_m16n8k32_row_col_f16_e4m3_e4m3_f16_kernelPtPhS0_S_
.visible .entry _Z45mma_m16n8k32_row_col_f16_e4m3_e4m3_f16_kernelPtPhS0_S_(
	.param .u64 .ptr .align 1 _Z45mma_m16n8k32_row_col_f16_e4m3_e4m3_f16_kernelPtPhS0_S__param_0,
	.param .u64 .ptr .align 1 _Z45mma_m16n8k32_row_col_f16_e4m3_e4m3_f16_kernelPtPhS0_S__param_1,
	.param .u64 .ptr .align 1 _Z45mma_m16n8k32_row_col_f16_e4m3_e4m3_f16_kernelPtPhS0_S__param_2,
	.param .u64 .ptr .align 1 _Z45mma_m16n8k32_row_col_f16_e4m3_e4m3_f16_kernelPtPhS0_S__param_3
)
{
	.reg .b32 	%r<19>;
	.reg .b64 	%rd<15>;

	ld.param.u64 	%rd1, [_Z45mma_m16n8k32_row_col_f16_e4m3_e4m3_f16_kernelPtPhS0_S__param_0];
	ld.param.u64 	%rd2, [_Z45mma_m16n8k32_row_col_f16_e4m3_e4m3_f16_kernelPtPhS0_S__param_1];
	ld.param.u64 	%rd3, [_Z45mma_m16n8k32_row_col_f16_e4m3_e4m3_f16_kernelPtPhS0_S__param_2];
	ld.param.u64 	%rd4, [_Z45mma_m16n8k32_row_col_f16_e4m3_e4m3_f16_kernelPtPhS0_S__param_3];
	cvta.to.global.u64 	%rd5, %rd3;
	cvta.to.global.u64 	%rd6, %rd4;
	mov.u32 	%r11, %tid.x;
	shl.b32 	%r12, %r11, 3;
	and.b32  	%r13, %r12, 224;
	shl.b32 	%r14, %r11, 2;
	and.b32  	%r15, %r14, 12;
	cvta.to.global.u64 	%rd7, %rd2;
	or.b32  	%r16, %r13, %r15;
	cvt.u64.u32 	%rd8, %r16;
	add.s64 	%rd9, %rd7, %rd8;
	ld.global.u32 	%r3, [%rd9];
	ld.global.u32 	%r4, [%rd9+256];
	ld.global.u32 	%r5, [%rd9+16];
	ld.global.u32 	%r6, [%rd9+272];
	add.s64 	%rd10, %rd5, %rd8;
	ld.global.u32 	%r7, [%rd10];
	ld.global.u32 	%r8, [%rd10+16];
	shl.b32 	%r17, %r11, 1;
	and.b32  	%r18, %r17, 62;
	mul.wide.u32 	%rd11, %r18, 2;
	add.s64 	%rd12, %rd6, %rd11;
	ld.global.u32 	%r9, [%rd12];
	ld.global.u32 	%r10, [%rd12+128];
	// begin inline asm
	mma.sync.aligned.m16n8k32.row.col.f16.e4m3.e4m3.f16{%r1,  %r2},{%r3,  %r4,  %r5,  %r6},{%r7,  %r8},{%r9,  %r10};
	// end inline asm
	cvta.to.global.u64 	%rd13, %rd1;
	add.s64 	%rd14, %rd13, %rd11;
	st.global.u32 	[%rd14], %r1;
	st.global.u32 	[%rd14+128], %r2;
	ret;

}
	// .globl	_Z45mma_m16n8k16_row_col_f32_e5m2_e5m2_f32_kernelPfPhS0_S_
.visible .entry _Z45mma_m16n8k16_row_col_f32_e5m2_e5m2_f32_kernelPfPhS0_S_(
	.param .u64 .ptr .align 1 _Z45mma_m16n8k16_row_col_f32_e5m2_e5m2_f32_kernelPfPhS0_S__param_0,
	.param .u64 .ptr .align 1 _Z45mma_m16n8k16_row_col_f32_e5m2_e5m2_f32_kernelPfPhS0_S__param_1,
	.param .u64 .ptr .align 1 _Z45mma_m16n8k16_row_col_f32_e5m2_e5m2_f32_kernelPfPhS0_S__param_2,
	.param .u64 .ptr .align 1 _Z45mma_m16n8k16_row_col_f32_e5m2_e5m2_f32_kernelPfPhS0_S__param_3
)
{
	.reg .b32 	%r<9>;
	.reg .b32 	%f<9>;
	.reg .b64 	%rd<15>;

	ld.param.u64 	%rd1, [_Z45mma_m16n8k16_row_col_f32_e5m2_e5m2_f32_kernelPfPhS0_S__param_0];
	ld.param.u64 	%rd2, [_Z45mma_m16n8k16_row_col_f32_e5m2_e5m2_f32_kernelPfPhS0_S__param_1];
	ld.param.u64 	%rd3, [_Z45mma_m16n8k16_row_col_f32_e5m2_e5m2_f32_kernelPfPhS0_S__param_2];
	ld.param.u64 	%rd4, [_Z45mma_m16n8k16_row_col_f32_e5m2_e5m2_f32_kernelPfPhS0_S__param_3];
	cvta.to.global.u64 	%rd5, %rd4;
	mov.u32 	%r4, %tid.x;
	shl.b32 	%r5, %r4, 2;
	cvta.to.global.u64 	%rd6, %rd3;
	cvta.to.global.u64 	%rd7, %rd2;
	and.b32  	%r6, %r5, 124;
	cvt.u64.u32 	%rd8, %r6;
	add.s64 	%rd9, %rd7, %rd8;
	ld.global.u32 	%r1, [%rd9];
	ld.global.u32 	%r2, [%rd9+128];
	add.s64 	%rd10, %rd6, %rd8;
	shl.b32 	%r7, %r4, 1;
	ld.global.u32 	%r3, [%rd10];
	and.b32  	%r8, %r7, 62;
	mul.wide.u32 	%rd11, %r8, 4;
	add.s64 	%rd12, %rd5, %rd11;
	ld.global.f32 	%f5, [%rd12];
	ld.global.f32 	%f6, [%rd12+4];
	ld.global.f32 	%f7, [%rd12+256];
	ld.global.f32 	%f8, [%rd12+260];
	// begin inline asm
	mma.sync.aligned.m16n8k16.row.col.f32.e5m2.e5m2.f32{%f1,  %f2,  %f3,  %f4},{%r1,  %r2},{%r3},{%f5,  %f6,  %f7,  %f8};
	// end inline asm
	cvta.to.global.u64 	%rd13, %rd1;
	add.s64 	%rd14, %rd13, %rd11;
	st.global.f32 	[%rd14], %f1;
	st.global.f32 	[%rd14+4], %f2;
	st.global.f32 	[%rd14+256], %f3;
	st.global.f32 	[%rd14+260], %f4;
	ret;

}
	// .globl	_Z45mma_m16n8k16_row_col_f32_e5m2_e4m3_f32_kernelPfPhS0_S_
.visible .entry _Z45mma_m16n8k16_row_col_f32_e5m2_e4m3_f32_kernelPfPhS0_S_(
	.param .u64 .ptr .align 1 _Z45mma_m16n8k16_row_col_f32_e5m2_e4m3_f32_kernelPfPhS0_S__param_0,
	.param .u64 .ptr .align 1 _Z45mma_m16n8k16_row_col_f32_e5m2_e4m3_f32_kernelPfPhS0_S__param_1,
	.param .u64 .ptr .align 1 _Z45mma_m16n8k16_row_col_f32_e5m2_e4m3_f32_kernelPfPhS0_S__param_2,
	.param .u64 .ptr .align 1 _Z45mma_m16n8k16_row_col_f32_e5m2_e4m3_f32_kernelPfPhS0_S__param_3
)
{
	.reg .b32 	%r<9>;
	.reg .b32 	%f<9>;
	.reg .b64 	%rd<15>;

	ld.param.u64 	%rd1, [_Z45mma_m16n8k16_row_col_f32_e5m2_e4m3_f32_kernelPfPhS0_S__param_0];
	ld.param.u64 	%rd2, [_Z45mma_m16n8k16_row_col_f32_e5m2_e4m3_f32_kernelPfPhS0_S__param_1];
	ld.param.u64 	%rd3, [_Z45mma_m16n8k16_row_col_f32_e5m2_e4m3_f32_kernelPfPhS0_S__param_2];
	ld.param.u64 	%rd4, [_Z45mma_m16n8k16_row_col_f32_e5m2_e4m3_f32_kernelPfPhS0_S__param_3];
	cvta.to.global.u64 	%rd5, %rd4;
	mov.u32 	%r4, %tid.x;
	shl.b32 	%r5, %r4, 2;
	cvta.to.global.u64 	%rd6, %rd3;
	cvta.to.global.u64 	%rd7, %rd2;
	and.b32  	%r6, %r5, 124;
	cvt.u64.u32 	%rd8, %r6;
	add.s64 	%rd9, %rd7, %rd8;
	ld.global.u32 	%r1, [%rd9];
	ld.global.u32 	%r2, [%rd9+128];
	add.s64 	%rd10, %rd6, %rd8;
	shl.b32 	%r7, %r4, 1;
	ld.global.u32 	%r3, [%rd10];
	and.b32  	%r8, %r7, 62;
	mul.wide.u32 	%rd11, %r8, 4;
	add.s64 	%rd12, %rd5, %rd11;
	ld.global.f32 	%f5, [%rd12];
	ld.global.f32 	%f6, [%rd12+4];
	ld.global.f32 	%f7, [%rd12+256];
	ld.global.f32 	%f8, [%rd12+260];
	// begin inline asm
	mma.sync.aligned.m16n8k16.row.col.f32.e5m2.e4m3.f32{%f1,  %f2,  %f3,  %f4},{%r1,  %r2},{%r3},{%f5,  %f6,  %f7,  %f8};
	// end inline asm
	cvta.to.global.u64 	%rd13, %rd1;
	add.s64 	%rd14, %rd13, %rd11;
	st.global.f32 	[%rd14], %f1;
	st.global.f32 	[%rd14+4], %f2;
	st.global.f32 	[%rd14+256], %f3;
	st.global.f32 	[%rd14+260], %f4;
	ret;

}
	// .globl	_Z45mma_m16n8k16_row_col_f32_e4m3_e5m2_f32_kernelPfPhS0_S_
.visible .entry _Z45mma_m16n8k16_row_col_f32_e4m3_e5m2_f32_kernelPfPhS0_S_(
	.param .u64 .ptr .align 1 _Z45mma_m16n8k16_row_col_f32_e4m3_e5m2_f32_kernelPfPhS0_S__param_0,
	.param .u64 .ptr .align 1 _Z45mma_m16n8k16_row_col_f32_e4m3_e5m2_f32_kernelPfPhS0_S__param_1,
	.param .u64 .ptr .align 1 _Z45mma_m16n8k16_row_col_f32_e4m3_e5m2_f32_kernelPfPhS0_S__param_2,
	.param .u64 .ptr .align 1 _Z45mma_m16n8k16_row_col_f32_e4m3_e5m2_f32_kernelPfPhS0_S__param_3
)
{
	.reg .b32 	%r<9>;
	.reg .b32 	%f<9>;
	.reg .b64 	%rd<15>;

	ld.param.u64 	%rd1, [_Z45mma_m16n8k16_row_col_f32_e4m3_e5m2_f32_kernelPfPhS0_S__param_0];
	ld.param.u64 	%rd2, [_Z45mma_m16n8k16_row_col_f32_e4m3_e5m2_f32_kernelPfPhS0_S__param_1];
	ld.param.u64 	%rd3, [_Z45mma_m16n8k16_row_col_f32_e4m3_e5m2_f32_kernelPfPhS0_S__param_2];
	ld.param.u64 	%rd4, [_Z45mma_m16n8k16_row_col_f32_e4m3_e5m2_f32_kernelPfPhS0_S__param_3];
	cvta.to.global.u64 	%rd5, %rd4;
	mov.u32 	%r4, %tid.x;
	shl.b32 	%r5, %r4, 2;
	cvta.to.global.u64 	%rd6, %rd3;
	cvta.to.global.u64 	%rd7, %rd2;
	and.b32  	%r6, %r5, 124;
	cvt.u64.u32 	%rd8, %r6;
	add.s64 	%rd9, %rd7, %rd8;
	ld.global.u32 	%r1, [%rd9];
	ld.global.u32 	%r2, [%rd9+128];
	add.s64 	%rd10, %rd6, %rd8;
	shl.b32 	%r7, %r4, 1;
	ld.global.u32 	%r3, [%rd10];
	and.b32  	%r8, %r7, 62;
	mul.wide.u32 	%rd11, %r8, 4;
	add.s64 	%rd12, %rd5, %rd11;
	ld.global.f32 	%f5, [%rd12];
	ld.global.f32 	%f6, [%rd12+4];
	ld.global.f32 	%f7, [%rd12+256];
	ld.global.f32 	%f8, [%rd12+260];
	// begin inline asm
	mma.sync.aligned.m16n8k16.row.col.f32.e4m3.e5m2.f32{%f1,  %f2,  %f3,  %f4},{%r1,  %r2},{%r3},{%f5,  %f6,  %f7,  %f8};
	// end inline asm
	cvta.to.global.u64 	%rd13, %rd1;
	add.s64 	%rd14, %rd13, %rd11;
	st.global.f32 	[%rd14], %f1;
	st.global.f32 	[%rd14+4], %f2;
	st.global.f32 	[%rd14+256], %f3;
	st.global.f32 	[%rd14+260], %f4;
	ret;

}
	// .globl	_Z45mma_m16n8k16_row_col_f32_e4m3_e4m3_f32_kernelPfPhS0_S_
.visible .entry _Z45mma_m16n8k16_row_col_f32_e4m3_e4m3_f32_kernelPfPhS0_S_(
	.param .u64 .ptr .align 1 _Z45mma_m16n8k16_row_col_f32_e4m3_e4m3_f32_kernelPfPhS0_S__param_0,
	.param .u64 .ptr .align 1 _Z45mma_m16n8k16_row_col_f32_e4m3_e4m3_f32_kernelPfPhS0_S__param_1,
	.param .u64 .ptr .align 1 _Z45mma_m16n8k16_row_col_f32_e4m3_e4m3_f32_kernelPfPhS0_S__param_2,
	.param .u64 .ptr .align 1 _Z45mma_m16n8k16_row_col_f32_e4m3_e4m3_f32_kernelPfPhS0_S__param_3
)
{
	.reg .b32 	%r<9>;
	.reg .b32 	%f<9>;
	.reg .b64 	%rd<15>;

	ld.param.u64 	%rd1, [_Z45mma_m16n8k16_row_col_f32_e4m3_e4m3_f32_kernelPfPhS0_S__param_0];
	ld.param.u64 	%rd2, [_Z45mma_m16n8k16_row_col_f32_e4m3_e4m3_f32_kernelPfPhS0_S__param_1];
	ld.param.u64 	%rd3, [_Z45mma_m16n8k16_row_col_f32_e4m3_e4m3_f32_kernelPfPhS0_S__param_2];
	ld.param.u64 	%rd4, [_Z45mma_m16n8k16_row_col_f32_e4m3_e4m3_f32_kernelPfPhS0_S__param_3];
	cvta.to.global.u64 	%rd5, %rd4;
	mov.u32 	%r4, %tid.x;
	shl.b32 	%r5, %r4, 2;
	cvta.to.global.u64 	%rd6, %rd3;
	cvta.to.global.u64 	%rd7, %rd2;
	and.b32  	%r6, %r5, 124;
	cvt.u64.u32 	%rd8, %r6;
	add.s64 	%rd9, %rd7, %rd8;
	ld.global.u32 	%r1, [%rd9];
	ld.global.u32 	%r2, [%rd9+128];
	add.s64 	%rd10, %rd6, %rd8;
	shl.b32 	%r7, %r4, 1;
	ld.global.u32 	%r3, [%rd10];
	and.b32  	%r8, %r7, 62;
	mul.wide.u32 	%rd11, %r8, 4;
	add.s64 	%rd12, %rd5, %rd11;
	ld.global.f32 	%f5, [%rd12];
	ld.global.f32 	%f6, [%rd12+4];
	ld.global.f32 	%f7, [%rd12+256];
	ld.global.f32 	%f8, [%rd12+260];
	// begin inline asm
	mma.sync.aligned.m16n8k16.row.col.f32.e4m3.e4m3.f32{%f1,  %f2,  %f3,  %f4},{%r1,  %r2},{%r3},{%f5,  %f6,  %f7,  %f8};
	// end inline asm
	cvta.to.global.u64 	%rd13, %rd1;
	add.s64 	%rd14, %rd13, %rd11;
	st.global.f32 	[%rd14], %f1;
	st.global.f32 	[%rd14+4], %f2;
	st.global.f32 	[%rd14+256], %f3;
	st.global.f32 	[%rd14+260], %f4;
	ret;

}
	// .globl	_Z45mma_m16n8k16_row_col_f16_e5m2_e5m2_f16_kernelPtPhS0_S_
.visible .entry _Z45mma_m16n8k16_row_col_f16_e5m2_e5m2_f16_kernelPtPhS0_S_(
	.param .u64 .ptr .align 1 _Z45mma_m16n8k16_row_col_f16_e5m2_e5m2_f16_kernelPtPhS0_S__param_0,
	.param .u64 .ptr .align 1 _Z45mma_m16n8k16_row_col_f16_e5m2_e5m2_f16_kernelPtPhS0_S__param_1,
	.param .u64 .ptr .align 1 _Z45mma_m16n8k16_row_col_f16_e5m2_e5m2_f16_kernelPtPhS0_S__param_2,
	.param .u64 .ptr .align 1 _Z45mma_m16n8k16_row_col_f16_e5m2_e5m2_f16_kernelPtPhS0_S__param_3
)
{
	.reg .b32 	%r<13>;
	.reg .b64 	%rd<15>;

	ld.param.u64 	%rd1, [_Z45mma_m16n8k16_row_col_f16_e5m2_e5m2_f16_kernelPtPhS0_S__param_0];
	ld.param.u64 	%rd2, [_Z45mma_m16n8k16_row_col_f16_e5m2_e5m2_f16_kernelPtPhS0_S__param_1];
	ld.param.u64 	%rd3, [_Z45mma_m16n8k16_row_col_f16_e5m2_e5m2_f16_kernelPtPhS0_S__param_2];
	ld.param.u64 	%rd4, [_Z45mma_m16n8k16_row_col_f16_e5m2_e5m2_f16_kernelPtPhS0_S__param_3];
	cvta.to.global.u64 	%rd5, %rd4;
	mov.u32 	%r8, %tid.x;
	shl.b32 	%r9, %r8, 2;
	cvta.to.global.u64 	%rd6, %rd3;
	cvta.to.global.u64 	%rd7, %rd2;
	and.b32  	%r10, %r9, 124;
	cvt.u64.u32 	%rd8, %r10;
	add.s64 	%rd9, %rd7, %rd8;
	ld.global.u32 	%r3, [%rd9];
	ld.global.u32 	%r4, [%rd9+128];
	add.s64 	%rd10, %rd6, %rd8;
	shl.b32 	%r11, %r8, 1;
	ld.global.u32 	%r5, [%rd10];
	and.b32  	%r12, %r11, 62;
	mul.wide.u32 	%rd11, %r12, 2;
	add.s64 	%rd12, %rd5, %rd11;
	ld.global.u32 	%r6, [%rd12];
	ld.global.u32 	%r7, [%rd12+128];
	// begin inline asm
	mma.sync.aligned.m16n8k16.row.col.f16.e5m2.e5m2.f16{%r1,  %r2},{%r3,  %r4},{%r5},{%r6,  %r7};
	// end inline asm
	cvta.to.global.u64 	%rd13, %rd1;
	add.s64 	%rd14, %rd13, %rd11;
	st.global.u32 	[%rd14], %r1;
	st.global.u32 	[%rd14+128], %r2;
	ret;

}
	// .globl	_Z45mma_m16n8k16_row_col_f16_e5m2_e4m3_f16_kernelPtPhS0_S_
.visible .entry _Z45mma_m16n8k16_row_col_f16_e5m2_e4m3_f16_kernelPtPhS0_S_(
	.param .u64 .ptr .align 1 _Z45mma_m16n8k16_row_col_f16_e5m2_e4m3_f16_kernelPtPhS0_S__param_0,
	.param .u64 .ptr .align 1 _Z45mma_m16n8k16_row_col_f16_e5m2_e4m3_f16_kernelPtPhS0_S__param_1,
	.param .u64 .ptr .align 1 _Z45mma_m16n8k16_row_col_f16_e5m2_e4m3_f16_kernelPtPhS0_S__param_2,
	.param .u64 .ptr .align 1 _Z45mma_m16n8k16_row_col_f16_e5m2_e4m3_f16_kernelPtPhS0_S__param_3
)
{
	.reg .b32 	%r<13>;
	.reg .b64 	%rd<15>;

	ld.param.u64 	%rd1, [_Z45mma_m16n8k16_row_col_f16_e5m2_e4m3_f16_kernelPtPhS0_S__param_0];
	ld.param.u64 	%rd2, [_Z45mma_m16n8k16_row_col_f16_e5m2_e4m3_f16_kernelPtPhS0_S__param_1];
	ld.param.u64 	%rd3, [_Z45mma_m16n8k16_row_col_f16_e5m2_e4m3_f16_kernelPtPhS0_S__param_2];
	ld.param.u64 	%rd4, [_Z45mma_m16n8k16_row_col_f16_e5m2_e4m3_f16_kernelPtPhS0_S__param_3];
	cvta.to.global.u64 	%rd5, %rd4;
	mov.u32 	%r8, %tid.x;
	shl.b32 	%r9, %r8, 2;
	cvta.to.global.u64 	%rd6, %rd3;
	cvta.to.global.u64 	%rd7, %rd2;
	and.b32  	%r10, %r9, 124;
	cvt.u64.u32 	%rd8, %r10;
	add.s64 	%rd9, %rd7, %rd8;
	ld.global.u32 	%r3, [%rd9];
	ld.global.u32 	%r4, [%rd9+128];
	add.s64 	%rd10, %rd6, %rd8;
	shl.b32 	%r11, %r8, 1;
	ld.global.u32 	%r5, [%rd10];
	and.b32  	%r12, %r11, 62;
	mul.wide.u32 	%rd11, %r12, 2;
	add.s64 	%rd12, %rd5, %rd11;
	ld.global.u32 	%r6, [%rd12];
	ld.global.u32 	%r7, [%rd12+128];
	// begin inline asm
	mma.sync.aligned.m16n8k16.row.col.f16.e5m2.e4m3.f16{%r1,  %r2},{%r3,  %r4},{%r5},{%r6,  %r7};
	// end inline asm
	cvta.to.global.u64 	%rd13, %rd1;
	add.s64 	%rd14, %rd13, %rd11;
	st.global.u32 	[%rd14], %r1;
	st.global.u32 	[%rd14+128], %r2;
	ret;

}
	// .globl	_Z45mma_m16n8k16_row_col_f16_e4m3_e5m2_f16_kernelPtPhS0_S_
.visible .entry _Z45mma_m16n8k16_row_col_f16_e4m3_e5m2_f16_kernelPtPhS0_S_(
	.param .u64 .ptr .align 1 _Z45mma_m16n8k16_row_col_f16_e4m3_e5m2_f16_kernelPtPhS0_S__param_0,
	.param .u64 .ptr .align 1 _Z45mma_m16n8k16_row_col_f16_e4m3_e5m2_f16_kernelPtPhS0_S__param_1,
	.param .u64 .ptr .align 1 _Z45mma_m16n8k16_row_col_f16_e4m3_e5m2_f16_kernelPtPhS0_S__param_2,
	.param .u64 .ptr .align 1 _Z45mma_m16n8k16_row_col_f16_e4m3_e5m2_f16_kernelPtPhS0_S__param_3
)
{
	.reg .b32 	%r<13>;
	.reg .b64 	%rd<15>;

	ld.param.u64 	%rd1, [_Z45mma_m16n8k16_row_col_f16_e4m3_e5m2_f16_kernelPtPhS0_S__param_0];
	ld.param.u64 	%rd2, [_Z45mma_m16n8k16_row_col_f16_e4m3_e5m2_f16_kernelPtPhS0_S__param_1];
	ld.param.u64 	%rd3, [_Z45mma_m16n8k16_row_col_f16_e4m3_e5m2_f16_kernelPtPhS0_S__param_2];
	ld.param.u64 	%rd4, [_Z45mma_m16n8k16_row_col_f16_e4m3_e5m2_f16_kernelPtPhS0_S__param_3];
	cvta.to.global.u64 	%rd5, %rd4;
	mov.u32 	%r8, %tid.x;
	shl.b32 	%r9, %r8, 2;
	cvta.to.global.u64 	%rd6, %rd3;
	cvta.to.global.u64 	%rd7, %rd2;
	and.b32  	%r10, %r9, 124;
	cvt.u64.u32 	%rd8, %r10;
	add.s64 	%rd9, %rd7, %rd8;
	ld.global.u32 	%r3, [%rd9];
	ld.global.u32 	%r4, [%rd9+128];
	add.s64 	%rd10, %rd6, %rd8;
	shl.b32 	%r11, %r8, 1;
	ld.global.u32 	%r5, [%rd10];
	and.b32  	%r12, %r11, 62;
	mul.wide.u32 	%rd11, %r12, 2;
	add.s64 	%rd12, %rd5, %rd11;
	ld.global.u32 	%r6, [%rd12];
	ld.global.u32 	%r7, [%rd12+128];
	// begin inline asm
	mma.sync.aligned.m16n8k16.row.col.f16.e4m3.e5m2.f16{%r1,  %r2},{%r3,  %r4},{%r5},{%r6,  %r7};
	// end inline asm
	cvta.to.global.u64 	%rd13, %rd1;
	add.s64 	%rd14, %rd13, %rd11;
	st.global.u32 	[%rd14], %r1;
	st.global.u32 	[%rd14+128], %r2;
	ret;

}
	// .globl	_Z45mma_m16n8k16_row_col_f16_e4m3_e4m3_f16_kernelPtPhS0_S_
.visible .entry _Z45mma_m16n8k16_row_col_f16_e4m3_e4m3_f16_kernelPtPhS0_S_(
	.param .u64 .ptr .align 1 _Z45mma_m16n8k16_row_col_f16_e4m3_e4m3_f16_kernelPtPhS0_S__param_0,
	.param .u64 .ptr .align 1 _Z45mma_m16n8k16_row_col_f16_e4m3_e4m3_f16_kernelPtPhS0_S__param_1,
	.param .u64 .ptr .align 1 _Z45mma_m16n8k16_row_col_f16_e4m3_e4m3_f16_kernelPtPhS0_S__param_2,
	.param .u64 .ptr .align 1 _Z45mma_m16n8k16_row_col_f16_e4m3_e4m3_f16_kernelPtPhS0_S__param_3
)
{
	.reg .b32 	%r<13>;
	.reg .b64 	%rd<15>;

	ld.param.u64 	%rd1, [_Z45mma_m16n8k16_row_col_f16_e4m3_e4m3_f16_kernelPtPhS0_S__param_0];
	ld.param.u64 	%rd2, [_Z45mma_m16n8k16_row_col_f16_e4m3_e4m3_f16_kernelPtPhS0_S__param_1];
	ld.param.u64 	%rd3, [_Z45mma_m16n8k16_row_col_f16_e4m3_e4m3_f16_kernelPtPhS0_S__param_2];
	ld.param.u64 	%rd4, [_Z45mma_m16n8k16_row_col_f16_e4m3_e4m3_f16_kernelPtPhS0_S__param_3];
	cvta.to.global.u64 	%rd5, %rd4;
	mov.u32 	%r8, %tid.x;
	shl.b32 	%r9, %r8, 2;
	cvta.to.global.u64 	%rd6, %rd3;
	cvta.to.global.u64 	%rd7, %rd2;
	and.b32  	%r10, %r9, 124;
	cvt.u64.u32 	%rd8, %r10;
	add.s64 	%rd9, %rd7, %rd8;
	ld.global.u32 	%r3, [%rd9];
	ld.global.u32 	%r4, [%rd9+128];
	add.s64 	%rd10, %rd6, %rd8;
	shl.b32 	%r11, %r8, 1;
	ld.global.u32 	%r5, [%rd10];
	and.b32  	%r12, %r11, 62;
	mul.wide.u32 	%rd11, %r12, 2;
	add.s64 	%rd12, %rd5, %rd11;
	ld.global.u32 	%r6, [%rd12];
	ld.global.u32 	%r7, [%rd12+128];
	// begin inline asm
	mma.sync.aligned.m16n8k16.row.col.f16.e4m3.e4m3.f16{%r1,  %r2},{%r3,  %r4},{%r5},{%r6,  %r7};
	// end inline asm
	cvta.to.global.u64 	%rd13, %rd1;
	add.s64 	%rd14, %rd13, %rd11;
	st.global.u32 	[%rd14], %r1;
	st.global.u32 	[%rd14+128], %r2;
	ret;

}


// ===== COMPILED SASS (sm_100) =====

	.target	sm_100

	.elftype	@"ET_EXEC"


//--------------------- .note.nv.tkinfo           --------------------------
	.section	.note.nv.tkinfo,"",@"SHT_NOTE"
	.sectionflags	@"SHF_NOTE_NV_TKINFO"
	.tkinfo
        /*0018*/ 	.word	0x00000002
        /*0030*/ 	.string	""
        /*0030*/ 	.string	"ptxas"
        /*0030*/ 	.string	"Cuda compilation tools, release 13.0, V13.0.88"
        /*0030*/ 	.string	"Build cuda_13.0.r13.0/compiler.36424714_0"
        /*0030*/ 	.string	"-arch sm_100 -m 64 "



//--------------------- .note.nv.cuinfo           --------------------------
	.section	.note.nv.cuinfo,"",@"SHT_NOTE"
	.sectionflags	@"SHF_NOTE_NV_CUINFO"
        /*0018*/ 	.short	0x0002
        /*001a*/ 	.short	0x0064
        /*001c*/ 	.short	0x0082
	.zero		2


//--------------------- .nv.info                  --------------------------
	.section	.nv.info,"",@"SHT_CUDA_INFO"
	.align	4


	//----- nvinfo : EIATTR_REGCOUNT
	.align		4
        /*0000*/ 	.byte	0x04, 0x2f
        /*0002*/ 	.short	(.L_1 - .L_0)
	.align		4
.L_0:
        /*0004*/ 	.word	index@(_Z45mma_m16n8k32_row_col_f16_e5m2_e5m2_f16_kernelPtPhS0_S_)
        /*0008*/ 	.word	0x00000014


	//----- nvinfo : EIATTR_FRAME_SIZE
	.align		4
.L_1:
        /*000c*/ 	.byte	0x04, 0x11
        /*000e*/ 	.short	(.L_3 - .L_2)
	.align		4
.L_2:
        /*0010*/ 	.word	index@(_Z45mma_m16n8k32_row_col_f16_e5m2_e5m2_f16_kernelPtPhS0_S_)
        /*0014*/ 	.word	0x00000000


	//----- nvinfo : EIATTR_REGCOUNT
	.align		4
.L_3:
        /*0018*/ 	.byte	0x04, 0x2f
        /*001a*/ 	.short	(.L_5 - .L_4)
	.align		4
.L_4:
        /*001c*/ 	.word	index@(_Z45mma_m16n8k32_row_col_f16_e5m2_e4m3_f16_kernelPtPhS0_S_)
        /*0020*/ 	.word	0x00000014


	//----- nvinfo : EIATTR_FRAME_SIZE
	.align		4
.L_5:
        /*0024*/ 	.byte	0x04, 0x11
        /*0026*/ 	.short	(.L_7 - .L_6)
	.align		4
.L_6:
        /*0028*/ 	.word	index@(_Z45mma_m16n8k32_row_col_f16_e5m2_e4m3_f16_kernelPtPhS0_S_)
        /*002c*/ 	.word	0x00000000


	//----- nvinfo : EIATTR_REGCOUNT
	.align		4
.L_7:
        /*0030*/ 	.byte	0x04, 0x2f
        /*0032*/ 	.short	(.L_9 - .L_8)
	.align		4
.L_8:
        /*0034*/ 	.word	index@(_Z45mma_m16n8k32_row_col_f16_e4m3_e5m2_f16_kernelPtPhS0_S_)
        /*0038*/ 	.word	0x00000014


	//----- nvinfo : EIATTR_FRAME_SIZE
	.align		4
.L_9:
        /*003c*/ 	.byte	0x04, 0x11
        /*003e*/ 	.short	(.L_11 - .L_10)
	.align		4
.L_10:
        /*0040*/ 	.word	index@(_Z45mma_m16n8k32_row_col_f16_e4m3_e5m2_f16_kernelPtPhS0_S_)
        /*0044*/ 	.word	0x00000000


	//----- nvinfo : EIATTR_REGCOUNT
	.align		4
.L_11:
        /*0048*/ 	.byte	0x04, 0x2f
        /*004a*/ 	.short	(.L_13 - .L_12)
	.align		4
.L_12:
        /*004c*/ 	.word	index@(_Z45mma_m16n8k32_row_col_f16_e4m3_e4m3_f16_kernelPtPhS0_S_)
        /*0050*/ 	.word	0x00000014


	//----- nvinfo : EIATTR_FRAME_SIZE
	.align		4
.L_13:
        /*0054*/ 	.byte	0x04, 0x11
        /*0056*/ 	.short	(.L_15 - .L_14)
	.align		4
.L_14:
        /*0058*/ 	.word	index@(_Z45mma_m16n8k32_row_col_f16_e4m3_e4m3_f16_kernelPtPhS0_S_)
        /*005c*/ 	.word	0x00000000


	//----- nvinfo : EIATTR_REGCOUNT
	.align		4
.L_15:
        /*0060*/ 	.byte	0x04, 0x2f
        /*0062*/ 	.short	(.L_17 - .L_16)
	.align		4
.L_16:
        /*0064*/ 	.word	index@(_Z45mma_m16n8k16_row_col_f32_e5m2_e5m2_f32_kernelPfPhS0_S_)
        /*0068*/ 	.word	0x00000015


	//----- nvinfo : EIATTR_FRAME_SIZE
	.align		4
.L_17:
        /*006c*/ 	.byte	0x04, 0x11
        /*006e*/ 	.short	(.L_19 - .L_18)
	.align		4
.L_18:
        /*0070*/ 	.word	index@(_Z45mma_m16n8k16_row_col_f32_e5m2_e5m2_f32_kernelPfPhS0_S_)
        /*0074*/ 	.word	0x00000000


	//----- nvinfo : EIATTR_REGCOUNT
	.align		4
.L_19:
        /*0078*/ 	.byte	0x04, 0x2f
        /*007a*/ 	.short	(.L_21 - .L_20)
	.align		4
.L_20:
        /*007c*/ 	.word	index@(_Z45mma_m16n8k16_row_col_f32_e5m2_e4m3_f32_kernelPfPhS0_S_)
        /*0080*/ 	.word	0x00000015


	//----- nvinfo : EIATTR_FRAME_SIZE
	.align		4
.L_21:
        /*0084*/ 	.byte	0x04, 0x11
        /*0086*/ 	.short	(.L_23 - .L_22)
	.align		4
.L_22:
        /*0088*/ 	.word	index@(_Z45mma_m16n8k16_row_col_f32_e5m2_e4m3_f32_kernelPfPhS0_S_)
        /*008c*/ 	.word	0x00000000


	//----- nvinfo : EIATTR_REGCOUNT
	.align		4
.L_23:
        /*0090*/ 	.byte	0x04, 0x2f
        /*0092*/ 	.short	(.L_25 - .L_24)
	.align		4
.L_24:
        /*0094*/ 	.word	index@(_Z45mma_m16n8k16_row_col_f32_e4m3_e5m2_f32_kernelPfPhS0_S_)
        /*0098*/ 	.word	0x00000015


	//----- nvinfo : EIATTR_FRAME_SIZE
	.align		4
.L_25:
        /*009c*/ 	.byte	0x04, 0x11
        /*009e*/ 	.short	(.L_27 - .L_26)
	.align		4
.L_26:
        /*00a0*/ 	.word	index@(_Z45mma_m16n8k16_row_col_f32_e4m3_e5m2_f32_kernelPfPhS0_S_)
        /*00a4*/ 	.word	0x00000000


	//----- nvinfo : EIATTR_REGCOUNT
	.align		4
.L_27:
        /*00a8*/ 	.byte	0x04, 0x2f
        /*00aa*/ 	.short	(.L_29 - .L_28)
	.align		4
.L_28:
        /*00ac*/ 	.word	index@(_Z45mma_m16n8k16_row_col_f32_e4m3_e4m3_f32_kernelPfPhS0_S_)
        /*00b0*/ 	.word	0x00000015


	//----- nvinfo : EIATTR_FRAME_SIZE
	.align		4
.L_29:
        /*00b4*/ 	.byte	0x04, 0x11
        /*00b6*/ 	.short	(.L_31 - .L_30)
	.align		4
.L_30:
        /*00b8*/ 	.word	index@(_Z45mma_m16n8k16_row_col_f32_e4m3_e4m3_f32_kernelPfPhS0_S_)
        /*00bc*/ 	.word	0x00000000


	//----- nvinfo : EIATTR_REGCOUNT
	.align		4
.L_31:
        /*00c0*/ 	.byte	0x04, 0x2f
        /*00c2*/ 	.short	(.L_33 - .L_32)
	.align		4
.L_32:
        /*00c4*/ 	.word	index@(_Z45mma_m16n8k16_row_col_f16_e5m2_e5m2_f16_kernelPtPhS0_S_)
        /*00c8*/ 	.word	0x00000012


	//----- nvinfo : EIATTR_FRAME_SIZE
	.align		4
.L_33:
        /*00cc*/ 	.byte	0x04, 0x11
        /*00ce*/ 	.short	(.L_35 - .L_34)
	.align		4
.L_34:
        /*00d0*/ 	.word	index@(_Z45mma_m16n8k16_row_col_f16_e5m2_e5m2_f16_kernelPtPhS0_S_)
        /*00d4*/ 	.word	0x00000000


	//----- nvinfo : EIATTR_REGCOUNT
	.align		4
.L_35:
        /*00d8*/ 	.byte	0x04, 0x2f
        /*00da*/ 	.short	(.L_37 - .L_36)
	.align		4
.L_36:
        /*00dc*/ 	.word	index@(_Z45mma_m16n8k16_row_col_f16_e5m2_e4m3_f16_kernelPtPhS0_S_)
        /*00e0*/ 	.word	0x00000012


	//----- nvinfo : EIATTR_FRAME_SIZE
	.align		4
.L_37:
        /*00e4*/ 	.byte	0x04, 0x11
        /*00e6*/ 	.short	(.L_39 - .L_38)
	.align		4
.L_38:
        /*00e8*/ 	.word	index@(_Z45mma_m16n8k16_row_col_f16_e5m2_e4m3_f16_kernelPtPhS0_S_)
        /*00ec*/ 	.word	0x00000000


	//----- nvinfo : EIATTR_REGCOUNT
	.align		4
.L_39:
        /*00f0*/ 	.byte	0x04, 0x2f
        /*00f2*/ 	.short	(.L_41 - .L_40)
	.align		4
.L_40:
        /*00f4*/ 	.word	index@(_Z45mma_m16n8k16_row_col_f16_e4m3_e5m2_f16_kernelPtPhS0_S_)
        /*00f8*/ 	.word	0x00000012


	//----- nvinfo : EIATTR_FRAME_SIZE
	.align		4
.L_41:
        /*00fc*/ 	.byte	0x04, 0x11
        /*00fe*/ 	.short	(.L_43 - .L_42)
	.align		4
.L_42:
        /*0100*/ 	.word	index@(_Z45mma_m16n8k16_row_col_f16_e4m3_e5m2_f16_kernelPtPhS0_S_)
        /*0104*/ 	.word	0x00000000


	//----- nvinfo : EIATTR_REGCOUNT
	.align		4
.L_43:
        /*0108*/ 	.byte	0x04, 0x2f
        /*010a*/ 	.short	(.L_45 - .L_44)
	.align		4
.L_44:
        /*010c*/ 	.word	index@(_Z45mma_m16n8k16_row_col_f16_e4m3_e4m3_f16_kernelPtPhS0_S_)
        /*0110*/ 	.word	0x00000012


	//----- nvinfo : EIATTR_FRAME_SIZE
	.align		4
.L_45:
        /*0114*/ 	.byte	0x04, 0x11
        /*0116*/ 	.short	(.L_47 - .L_46)
	.align		4
.L_46:
        /*0118*/ 	.word	index@(_Z45mma_m16n8k16_row_col_f16_e4m3_e4m3_f16_kernelPtPhS0_S_)
        /*011c*/ 	.word	0x00000000


	//----- nvinfo : EIATTR_MIN_STACK_SIZE
	.align		4
.L_47:
        /*0120*/ 	.byte	0x04, 0x12
        /*0122*/ 	.short	(.L_49 - .L_48)
	.align		4
.L_48:
        /*0124*/ 	.word	index@(_Z45mma_m16n8k16_row_col_f16_e4m3_e4m3_f16_kernelPtPhS0_S_)
        /*0128*/ 	.word	0x00000000


	//----- nvinfo : EIATTR_MIN_STACK_SIZE
	.align		4
.L_49:
        /*012c*/ 	.byte	0x04, 0x12
        /*012e*/ 	.short	(.L_51 - .L_50)
	.align		4
.L_50:
        /*0130*/ 	.word	index@(_Z45mma_m16n8k16_row_col_f16_e4m3_e5m2_f16_kernelPtPhS0_S_)
        /*0134*/ 	.word	0x00000000


	//----- nvinfo : EIATTR_MIN_STACK_SIZE
	.align		4
.L_51:
        /*0138*/ 	.byte	0x04, 0x12
        /*013a*/ 	.short	(.L_53 - .L_52)
	.align		4
.L_52:
        /*013c*/ 	.word	index@(_Z45mma_m16n8k16_row_col_f16_e5m2_e4m3_f16_kernelPtPhS0_S_)
        /*0140*/ 	.word	0x00000000


	//----- nvinfo : EIATTR_MIN_STACK_SIZE
	.align		4
.L_53:
        /*0144*/ 	.byte	0x04, 0x12
        /*0146*/ 	.short	(.L_55 - .L_54)
	.align		4
.L_54:
        /*0148*/ 	.word	index@(_Z45mma_m16n8k16_row_col_f16_e5m2_e5m2_f16_kernelPtPhS0_S_)
        /*014c*/ 	.word	0x00000000


	//----- nvinfo : EIATTR_MIN_STACK_SIZE
	.align		4
.L_55:
        /*0150*/ 	.byte	0x04, 0x12
        /*0152*/ 	.short	(.L_57 - .L_56)
	.align		4
.L_56:
        /*0154*/ 	.word	index@(_Z45mma_m16n8k16_row_col_f32_e4m3_e4m3_f32_kernelPfPhS0_S_)
        /*0158*/ 	.word	0x00000000


	//----- nvinfo : EIATTR_MIN_STACK_SIZE
	.align		4
.L_57:
        /*015c*/ 	.byte	0x04, 0x12
        /*015e*/ 	.short	(.L_59 - .L_58)
	.align		4
.L_58:
        /*0160*/ 	.word	index@(_Z45mma_m16n8k16_row_col_f32_e4m3_e5m2_f32_kernelPfPhS0_S_)
        /*0164*/ 	.word	0x00000000


	//----- nvinfo : EIATTR_MIN_STACK_SIZE
	.align		4
.L_59:
        /*0168*/ 	.byte	0x04, 0x12
        /*016a*/ 	.short	(.L_61 - .L_60)
	.align		4
.L_60:
        /*016c*/ 	.word	index@(_Z45mma_m16n8k16_row_col_f32_e5m2_e4m3_f32_kernelPfPhS0_S_)
        /*0170*/ 	.word	0x00000000


	//----- nvinfo : EIATTR_MIN_STACK_SIZE
	.align		4
.L_61:
        /*0174*/ 	.byte	0x04, 0x12
        /*0176*/ 	.short	(.L_63 - .L_62)
	.align		4
.L_62:
        /*0178*/ 	.word	index@(_Z45mma_m16n8k16_row_col_f32_e5m2_e5m2_f32_kernelPfPhS0_S_)
        /*017c*/ 	.word	0x00000000


	//----- nvinfo : EIATTR_MIN_STACK_SIZE
	.align		4
.L_63:
        /*0180*/ 	.byte	0x04, 0x12
        /*0182*/ 	.short	(.L_65 - .L_64)
	.align		4
.L_64:
        /*0184*/ 	.word	index@(_Z45mma_m16n8k32_row_col_f16_e4m3_e4m3_f16_kernelPtPhS0_S_)
        /*0188*/ 	.word	0x00000000


	//----- nvinfo : EIATTR_MIN_STACK_SIZE
	.align		4
.L_65:
        /*018c*/ 	.byte	0x04, 0x12
        /*018e*/ 	.short	(.L_67 - .L_66)
	.align		4
.L_66:
        /*0190*/ 	.word	index@(_Z45mma_m16n8k32_row_col_f16_e4m3_e5m2_f16_kernelPtPhS0_S_)
        /*0194*/ 	.word	0x00000000


	//----- nvinfo : EIATTR_MIN_STACK_SIZE
	.align		4
.L_67:
        /*0198*/ 	.byte	0x04, 0x12
        /*019a*/ 	.short	(.L_69 - .L_68)
	.align		4
.L_68:
        /*019c*/ 	.word	index@(_Z45mma_m16n8k32_row_col_f16_e5m2_e4m3_f16_kernelPtPhS0_S_)
        /*01a0*/ 	.word	0x00000000


	//----- nvinfo : EIATTR_MIN_STACK_SIZE
	.align		4
.L_69:
        /*01a4*/ 	.byte	0x04, 0x12
        /*01a6*/ 	.short	(.L_71 - .L_70)
	.align		4
.L_70:
        /*01a8*/ 	.word	index@(_Z45mma_m16n8k32_row_col_f16_e5m2_e5m2_f16_kernelPtPhS0_S_)
        /*01ac*/ 	.word	0x00000000
.L_71:


//--------------------- .nv.compat                --------------------------
	.section	.nv.compat,"",@"SHT_CUDA_COMPAT_INFO"
	.align	4
        /*0000*/ 	.byte	0x02, 0x09, 0x00, 0x00, 0x02, 0x02, 0x02, 0x00, 0x02, 0x05, 0x05, 0x00, 0x03, 0x07, 0x01, 0x01
        /*0010*/ 	.byte	0x02, 0x03, 0x00, 0x00, 0x02, 0x06, 0x01, 0x00, 0x04, 0x0b, 0x08, 0x00, 0x09, 0x00, 0x00, 0x00
        /*0020*/ 	.byte	0x00, 0x00, 0x00, 0x00


//--------------------- .nv.info._Z45mma_m16n8k16_row_col_f16_e4m3_e4m3_f16_kernelPtPhS0_S_ --------------------------
	.section	.nv.info._Z45mma_m16n8k16_row_col_f16_e4m3_e4m3_f16_kernelPtPhS0_S_,"",@"SHT_CUDA_INFO"
	.sectionflags	@""
	.align	4


	//----- nvinfo : EIATTR_CUDA_API_VERSION
	.align		4
        /*0000*/ 	.byte	0x04, 0x37
        /*0002*/ 	.short	(.L_73 - .L_72)
.L_72:
        /*0004*/ 	.word	0x00000082


	//----- nvinfo : EIATTR_KPARAM_INFO
	.align		4
.L_73:
        /*0008*/ 	.byte	0x04, 0x17
        /*000a*/ 	.short	(.L_75 - .L_74)
.L_74:
        /*000c*/ 	.word	0x00000000
        /*0010*/ 	.short	0x0003
        /*0012*/ 	.short	0x0018
        /*0014*/ 	.byte	0x00, 0xf5, 0x21, 0x00


	//----- nvinfo : EIATTR_KPARAM_INFO
	.align		4
.L_75:
        /*0018*/ 	.byte	0x04, 0x17
        /*001a*/ 	.short	(.L_77 - .L_76)
.L_76:
        /*001c*/ 	.word	0x00000000
        /*0020*/ 	.short	0x0002
        /*0022*/ 	.short	0x0010
        /*0024*/ 	.byte	0x00, 0xf5, 0x21, 0x00


	//----- nvinfo : EIATTR_KPARAM_INFO
	.align		4
.L_77:
        /*0028*/ 	.byte	0x04, 0x17
        /*002a*/ 	.short	(.L_79 - .L_78)
.L_78:
        /*002c*/ 	.word	0x00000000
        /*0030*/ 	.short	0x0001
        /*0032*/ 	.short	0x0008
        /*0034*/ 	.byte	0x00, 0xf5, 0x21, 0x00


	//----- nvinfo : EIATTR_KPARAM_INFO
	.align		4
.L_79:
        /*0038*/ 	.byte	0x04, 0x17
        /*003a*/ 	.short	(.L_81 - .L_80)
.L_80:
        /*003c*/ 	.word	0x00000000
        /*0040*/ 	.short	0x0000
        /*0042*/ 	.short	0x0000
        /*0044*/ 	.byte	0x00, 0xf5, 0x21, 0x00


	//----- nvinfo : EIATTR_SPARSE_MMA_MASK
	.align		4
.L_81:
        /*0048*/ 	.byte	0x03, 0x50
        /*004a*/ 	.short	0x0000


	//----- nvinfo : EIATTR_MAXREG_COUNT
	.align		4
        /*004c*/ 	.byte	0x03, 0x1b
        /*004e*/ 	.short	0x00ff


	//----- nvinfo : EIATTR_MERCURY_ISA_VERSION
	.align		4
        /*0050*/ 	.byte	0x03, 0x5f
        /*0052*/ 	.short	0x0101


	//----- nvinfo : EIATTR_VRC_CTA_INIT_COUNT
	.align		4
        /*0054*/ 	.byte	0x02, 0x4a
	.zero		1
	.zero		1


	//----- nvinfo : EIATTR_EXIT_INSTR_OFFSETS
	.align		4
        /*0058*/ 	.byte	0x04, 0x1c
        /*005a*/ 	.short	(.L_83 - .L_82)


	//   ....[0]....
.L_82:
        /*005c*/ 	.word	0x00000230


	//----- nvinfo : EIATTR_CBANK_PARAM_SIZE
	.align		4
.L_83:
        /*0060*/ 	.byte	0x03, 0x19
        /*0062*/ 	.short	0x0020


	//----- nvinfo : EIATTR_PARAM_CBANK
	.align		4
        /*0064*/ 	.byte	0x04, 0x0a
        /*0066*/ 	.short	(.L_85 - .L_84)
	.align		4
.L_84:
        /*0068*/ 	.word	index@(.nv.constant0._Z45mma_m16n8k16_row_col_f16_e4m3_e4m3_f16_kernelPtPhS0_S_)
        /*006c*/ 	.short	0x0380
        /*006e*/ 	.short	0x0020


	//----- nvinfo : EIATTR_SW_WAR
	.align		4
.L_85:
        /*0070*/ 	.byte	0x04, 0x36
        /*0072*/ 	.short	(.L_87 - .L_86)
.L_86:
        /*0074*/ 	.word	0x00000008
.L_87:


//--------------------- .nv.info._Z45mma_m16n8k16_row_col_f16_e4m3_e5m2_f16_kernelPtPhS0_S_ --------------------------
	.section	.nv.info._Z45mma_m16n8k16_row_col_f16_e4m3_e5m2_f16_kernelPtPhS0_S_,"",@"SHT_CUDA_INFO"
	.sectionflags	@""
	.align	4


	//----- nvinfo : EIATTR_CUDA_API_VERSION
	.align		4
        /*0000*/ 	.byte	0x04, 0x37
        /*0002*/ 	.short	(.L_89 - .L_88)
.L_88:
        /*0004*/ 	.word	0x00000082


	//----- nvinfo : EIATTR_KPARAM_INFO
	.align		4
.L_89:
        /*0008*/ 	.byte	0x04, 0x17
        /*000a*/ 	.short	(.L_91 - .L_90)
.L_90:
        /*000c*/ 	.word	0x00000000
        /*0010*/ 	.short	0x0003
        /*0012*/ 	.short	0x0018
        /*0014*/ 	.byte	0x00, 0xf5, 0x21, 0x00


	//----- nvinfo : EIATTR_KPARAM_INFO
	.align		4
.L_91:
        /*0018*/ 	.byte	0x04, 0x17
        /*001a*/ 	.short	(.L_93 - .L_92)
.L_92:
        /*001c*/ 	.word	0x00000000
        /*0020*/ 	.short	0x0002
        /*0022*/ 	.short	0x0010
        /*0024*/ 	.byte	0x00, 0xf5, 0x21, 0x00


	//----- nvinfo : EIATTR_KPARAM_INFO
	.align		4
.L_93:
        /*0028*/ 	.byte	0x04, 0x17
        /*002a*/ 	.short	(.L_95 - .L_94)
.L_94:
        /*002c*/ 	.word	0x00000000
        /*0030*/ 	.short	0x0001
        /*0032*/ 	.short	0x0008
        /*0034*/ 	.byte	0x00, 0xf5, 0x21, 0x00


	//----- nvinfo : EIATTR_KPARAM_INFO
	.align		4
.L_95:
        /*0038*/ 	.byte	0x04, 0x17
        /*003a*/ 	.short	(.L_97 - .L_96)
.L_96:
        /*003c*/ 	.word	0x00000000
        /*0040*/ 	.short	0x0000
        /*0042*/ 	.short	0x0000
        /*0044*/ 	.byte	0x00, 0xf5, 0x21, 0x00


	//----- nvinfo : EIATTR_SPARSE_MMA_MASK
	.align		4
.L_97:
        /*0048*/ 	.byte	0x03, 0x50
        /*004a*/ 	.short	0x0000


	//----- nvinfo : EIATTR_MAXREG_COUNT
	.align		4
        /*004c*/ 	.byte	0x03, 0x1b
        /*004e*/ 	.short	0x00ff


	//----- nvinfo : EIATTR_MERCURY_ISA_VERSION
	.align		4
        /*0050*/ 	.byte	0x03, 0x5f
        /*0052*/ 	.short	0x0101


	//----- nvinfo : EIATTR_VRC_CTA_INIT_COUNT
	.align		4
        /*0054*/ 	.byte	0x02, 0x4a
	.zero		1
	.zero		1


	//----- nvinfo : EIATTR_EXIT_INSTR_OFFSETS
	.align		4
        /*0058*/ 	.byte	0x04, 0x1c
        /*005a*/ 	.short	(.L_99 - .L_98)


	//   ....[0]....
.L_98:
        /*005c*/ 	.word	0x00000230


	//----- nvinfo : EIATTR_CBANK_PARAM_SIZE
	.align		4
.L_99:
        /*0060*/ 	.byte	0x03, 0x19
        /*0062*/ 	.short	0x0020


	//----- nvinfo : EIATTR_PARAM_CBANK
	.align		4
        /*0064*/ 	.byte	0x04, 0x0a
        /*0066*/ 	.short	(.L_101 - .L_100)
	.align		4
.L_100:
        /*0068*/ 	.word	index@(.nv.constant0._Z45mma_m16n8k16_row_col_f16_e4m3_e5m2_f16_kernelPtPhS0_S_)
        /*006c*/ 	.short	0x0380
        /*006e*/ 	.short	0x0020


	//----- nvinfo : EIATTR_SW_WAR
	.align		4
.L_101:
        /*0070*/ 	.byte	0x04, 0x36
        /*0072*/ 	.short	(.L_103 - .L_102)
.L_102:
        /*0074*/ 	.word	0x00000008
.L_103:


//--------------------- .nv.info._Z45mma_m16n8k16_row_col_f16_e5m2_e4m3_f16_kernelPtPhS0_S_ --------------------------
	.section	.nv.info._Z45mma_m16n8k16_row_col_f16_e5m2_e4m3_f16_kernelPtPhS0_S_,"",@"SHT_CUDA_INFO"
	.sectionflags	@""
	.align	4


	//----- nvinfo : EIATTR_CUDA_API_VERSION
	.align		4
        /*0000*/ 	.byte	0x04, 0x37
        /*0002*/ 	.short	(.L_105 - .L_104)
.L_104:
        /*0004*/ 	.word	0x00000082


	//----- nvinfo : EIATTR_KPARAM_INFO
	.align		4
.L_105:
        /*0008*/ 	.byte	0x04, 0x17
        /*000a*/ 	.short	(.L_107 - .L_106)
.L_106:
        /*000c*/ 	.word	0x00000000
        /*0010*/ 	.short	0x0003
        /*0012*/ 	.short	0x0018
        /*0014*/ 	.byte	0x00, 0xf5, 0x21, 0x00


	//----- nvinfo : EIATTR_KPARAM_INFO
	.align		4
.L_107:
        /*0018*/ 	.byte	0x04, 0x17
        /*001a*/ 	.short	(.L_109 - .L_108)
.L_108:
        /*001c*/ 	.word	0x00000000
        /*0020*/ 	.short	0x0002
        /*0022*/ 	.short	0x0010
        /*0024*/ 	.byte	0x00, 0xf5, 0x21, 0x00


	//----- nvinfo : EIATTR_KPARAM_INFO
	.align		4
.L_109:
        /*0028*/ 	.byte	0x04, 0x17
        /*002a*/ 	.short	(.L_111 - .L_110)
.L_110:
        /*002c*/ 	.word	0x00000000
        /*0030*/ 	.short	0x0001
        /*0032*/ 	.short	0x0008
        /*0034*/ 	.byte	0x00, 0xf5, 0x21, 0x00


	//----- nvinfo : EIATTR_KPARAM_INFO
	.align		4
.L_111:
        /*0038*/ 	.byte	0x04, 0x17
        /*003a*/ 	.short	(.L_113 - .L_112)
.L_112:
        /*003c*/ 	.word	0x00000000
        /*0040*/ 	.short	0x0000
        /*0042*/ 	.short	0x0000
        /*0044*/ 	.byte	0x00, 0xf5, 0x21, 0x00


	//----- nvinfo : EIATTR_SPARSE_MMA_MASK
	.align		4
.L_113:
        /*0048*/ 	.byte	0x03, 0x50
        /*004a*/ 	.short	0x0000


	//----- nvinfo : EIATTR_MAXREG_COUNT
	.align		4
        /*004c*/ 	.byte	0x03, 0x1b
        /*004e*/ 	.short	0x00ff


	//----- nvinfo : EIATTR_MERCURY_ISA_VERSION
	.align		4
        /*0050*/ 	.byte	0x03, 0x5f
        /*0052*/ 	.short	0x0101


	//----- nvinfo : EIATTR_VRC_CTA_INIT_COUNT
	.align		4
        /*0054*/ 	.byte	0x02, 0x4a
	.zero		1
	.zero		1


	//----- nvinfo : EIATTR_EXIT_INSTR_OFFSETS
	.align		4
        /*0058*/ 	.byte	0x04, 0x1c
        /*005a*/ 	.short	(.L_115 - .L_114)


	//   ....[0]....
.L_114:
        /*005c*/ 	.word	0x00000230


	//----- nvinfo : EIATTR_CBANK_PARAM_SIZE
	.align		4
.L_115:
        /*0060*/ 	.byte	0x03, 0x19
        /*0062*/ 	.short	0x0020


	//----- nvinfo : EIATTR_PARAM_CBANK
	.align		4
        /*0064*/ 	.byte	0x04, 0x0a
        /*0066*/ 	.short	(.L_117 - .L_116)
	.align		4
.L_116:
        /*0068*/ 	.word	index@(.nv.constant0._Z45mma_m16n8k16_row_col_f16_e5m2_e4m3_f16_kernelPtPhS0_S_)
        /*006c*/ 	.short	0x0380
        /*006e*/ 	.short	0x0020


	//----- nvinfo : EIATTR_SW_WAR
	.align		4
.L_117:
        /*0070*/ 	.byte	0x04, 0x36
        /*0072*/ 	.short	(.L_119 - .L_118)
.L_118:
        /*0074*/ 	.word	0x00000008
.L_119:


//--------------------- .nv.info._Z45mma_m16n8k16_row_col_f16_e5m2_e5m2_f16_kernelPtPhS0_S_ --------------------------
	.section	.nv.info._Z45mma_m16n8k16_row_col_f16_e5m2_e5m2_f16_kernelPtPhS0_S_,"",@"SHT_CUDA_INFO"
	.sectionflags	@""
	.align	4


	//----- nvinfo : EIATTR_CUDA_API_VERSION
	.align		4
        /*0000*/ 	.byte	0x04, 0x37
        /*0002*/ 	.short	(.L_121 - .L_120)
.L_120:
        /*0004*/ 	.word	0x00000082


	//----- nvinfo : EIATTR_KPARAM_INFO
	.align		4
.L_121:
        /*0008*/ 	.byte	0x04, 0x17
        /*000a*/ 	.short	(.L_123 - .L_122)
.L_122:
        /*000c*/ 	.word	0x00000000
        /*0010*/ 	.short	0x0003
        /*0012*/ 	.short	0x0018
        /*0014*/ 	.byte	0x00, 0xf5, 0x21, 0x00


	//----- nvinfo : EIATTR_KPARAM_INFO
	.align		4
.L_123:
        /*0018*/ 	.byte	0x04, 0x17
        /*001a*/ 	.short	(.L_125 - .L_124)
.L_124:
        /*001c*/ 	.word	0x00000000
        /*0020*/ 	.short	0x0002
        /*0022*/ 	.short	0x0010
        /*0024*/ 	.byte	0x00, 0xf5, 0x21, 0x00


	//----- nvinfo : EIATTR_KPARAM_INFO
	.align		4
.L_125:
        /*0028*/ 	.byte	0x04, 0x17
        /*002a*/ 	.short	(.L_127 - .L_126)
.L_126:
        /*002c*/ 	.word	0x00000000
        /*0030*/ 	.short	0x0001
        /*0032*/ 	.short	0x0008
        /*0034*/ 	.byte	0x00, 0xf5, 0x21, 0x00


	//----- nvinfo : EIATTR_KPARAM_INFO
	.align		4
.L_127:
        /*0038*/ 	.byte	0x04, 0x17
        /*003a*/ 	.short	(.L_129 - .L_128)
.L_128:
        /*003c*/ 	.word	0x00000000
        /*0040*/ 	.short	0x0000
        /*0042*/ 	.short	0x0000
        /*0044*/ 	.byte	0x00, 0xf5, 0x21, 0x00


	//----- nvinfo : EIATTR_SPARSE_MMA_MASK
	.align		4
.L_129:
        /*0048*/ 	.byte	0x03, 0x50
        /*004a*/ 	.short	0x0000


	//----- nvinfo : EIATTR_MAXREG_COUNT
	.align		4
        /*004c*/ 	.byte	0x03, 0x1b
        /*004e*/ 	.short	0x00ff


	//----- nvinfo : EIATTR_MERCURY_ISA_VERSION
	.align		4
        /*0050*/ 	.byte	0x03, 0x5f
        /*0052*/ 	.short	0x0101


	//----- nvinfo : EIATTR_VRC_CTA_INIT_COUNT
	.align		4
        /*0054*/ 	.byte	0x02, 0x4a
	.zero		1
	.zero		1


	//----- nvinfo : EIATTR_EXIT_INSTR_OFFSETS
	.align		4
        /*0058*/ 	.byte	0x04, 0x1c
        /*005a*/ 	.short	(.L_131 - .L_130)


	//   ....[0]....
.L_130:
        /*005c*/ 	.word	0x00000230


	//----- nvinfo : EIATTR_CBANK_PARAM_SIZE
	.align		4
.L_131:
        /*0060*/ 	.byte	0x03, 0x19
        /*0062*/ 	.short	0x0020


	//----- nvinfo : EIATTR_PARAM_CBANK
	.align		4
        /*0064*/ 	.byte	0x04, 0x0a
        /*0066*/ 	.short	(.L_133 - .L_132)
	.align		4
.L_132:
        /*0068*/ 	.word	index@(.nv.constant0._Z45mma_m16n8k16_row_col_f16_e5m2_e5m2_f16_kernelPtPhS0_S_)
        /*006c*/ 	.short	0x0380
        /*006e*/ 	.short	0x0020


	//----- nvinfo : EIATTR_SW_WAR
	.align		4
.L_133:
        /*0070*/ 	.byte	0x04, 0x36
        /*0072*/ 	.short	(.L_135 - .L_134)
.L_134:
        /*0074*/ 	.word	0x00000008
.L_135:


//--------------------- .nv.info._Z45mma_m16n8k16_row_col_f32_e4m3_e4m3_f32_kernelPfPhS0_S_ --------------------------
	.section	.nv.info._Z45mma_m16n8k16_row_col_f32_e4m3_e4m3_f32_kernelPfPhS0_S_,"",@"SHT_CUDA_INFO"
	.sectionflags	@""
	.align	4


	//----- nvinfo : EIATTR_CUDA_API_VERSION
	.align		4
        /*0000*/ 	.byte	0x04, 0x37
        /*0002*/ 	.short	(.L_137 - .L_136)
.L_136:
        /*0004*/ 	.word	0x00000082


	//----- nvinfo : EIATTR_KPARAM_INFO
	.align		4
.L_137:
        /*0008*/ 	.byte	0x04, 0x17
        /*000a*/ 	.short	(.L_139 - .L_138)
.L_138:
        /*000c*/ 	.word	0x00000000
        /*0010*/ 	.short	0x0003
        /*0012*/ 	.short	0x0018
        /*0014*/ 	.byte	0x00, 0xf5, 0x21, 0x00


	//----- nvinfo : EIATTR_KPARAM_INFO
	.align		4
.L_139:
        /*0018*/ 	.byte	0x04, 0x17
        /*001a*/ 	.short	(.L_141 - .L_140)
.L_140:
        /*001c*/ 	.word	0x00000000
        /*0020*/ 	.short	0x0002
        /*0022*/ 	.short	0x0010
        /*0024*/ 	.byte	0x00, 0xf5, 0x21, 0x00


	//----- nvinfo : EIATTR_KPARAM_INFO
	.align		4
.L_141:
        /*0028*/ 	.byte	0x04, 0x17
        /*002a*/ 	.short	(.L_143 - .L_142)
.L_142:
        /*002c*/ 	.word	0x00000000
        /*0030*/ 	.short	0x0001
        /*0032*/ 	.short	0x0008
        /*0034*/ 	.byte	0x00, 0xf5, 0x21, 0x00


	//----- nvinfo : EIATTR_KPARAM_INFO
	.align		4
.L_143:
        /*0038*/ 	.byte	0x04, 0x17
        /*003a*/ 	.short	(.L_145 - .L_144)
.L_144:
        /*003c*/ 	.word	0x00000000
        /*0040*/ 	.short	0x0000
        /*0042*/ 	.short	0x0000
        /*0044*/ 	.byte	0x00, 0xf5, 0x21, 0x00


	//----- nvinfo : EIATTR_SPARSE_MMA_MASK
	.align		4
.L_145:
        /*0048*/ 	.byte	0x03, 0x50
        /*004a*/ 	.short	0x0000


	//----- nvinfo : EIATTR_MAXREG_COUNT
	.align		4
        /*004c*/ 	.byte	0x03, 0x1b
        /*004e*/ 	.short	0x00ff


	//----- nvinfo : EIATTR_MERCURY_ISA_VERSION
	.align		4
        /*0050*/ 	.byte	0x03, 0x5f
        /*0052*/ 	.short	0x0101


	//----- nvinfo : EIATTR_VRC_CTA_INIT_COUNT
	.align		4
        /*0054*/ 	.byte	0x02, 0x4a
	.zero		1
	.zero		1


	//----- nvinfo : EIATTR_EXIT_INSTR_OFFSETS
	.align		4
        /*0058*/ 	.byte	0x04, 0x1c
        /*005a*/ 	.short	(.L_147 - .L_146)


	//   ....[0]....
.L_146:
        /*005c*/ 	.word	0x00000290


	//----- nvinfo : EIATTR_CBANK_PARAM_SIZE
	.align		4
.L_147:
        /*0060*/ 	.byte	0x03, 0x19
        /*0062*/ 	.short	0x0020


	//----- nvinfo : EIATTR_PARAM_CBANK
	.align		4
        /*0064*/ 	.byte	0x04, 0x0a
        /*0066*/ 	.short	(.L_149 - .L_148)
	.align		4
.L_148:
        /*0068*/ 	.word	index@(.nv.constant0._Z45mma_m16n8k16_row_col_f32_e4m3_e4m3_f32_kernelPfPhS0_S_)
        /*006c*/ 	.short	0x0380
        /*006e*/ 	.short	0x0020


	//----- nvinfo : EIATTR_SW_WAR
	.align		4
.L_149:
        /*0070*/ 	.byte	0x04, 0x36
        /*0072*/ 	.short	(.L_151 - .L_150)
.L_150:
        /*0074*/ 	.word	0x00000008
.L_151:


//--------------------- .nv.info._Z45mma_m16n8k16_row_col_f32_e4m3_e5m2_f32_kernelPfPhS0_S_ --------------------------
	.section	.nv.info._Z45mma_m16n8k16_row_col_f32_e4m3_e5m2_f32_kernelPfPhS0_S_,"",@"SHT_CUDA_INFO"
	.sectionflags	@""
	.align	4


	//----- nvinfo : EIATTR_CUDA_API_VERSION
	.align		4
        /*0000*/ 	.byte	0x04, 0x37
        /*0002*/ 	.short	(.L_153 - .L_152)
.L_152:
        /*0004*/ 	.word	0x00000082


	//----- nvinfo : EIATTR_KPARAM_INFO
	.align		4
.L_153:
        /*0008*/ 	.byte	0x04, 0x17
        /*000a*/ 	.short	(.L_155 - .L_154)
.L_154:
        /*000c*/ 	.word	0x00000000
        /*0010*/ 	.short	0x0003
        /*0012*/ 	.short	0x0018
        /*0014*/ 	.byte	0x00, 0xf5, 0x21, 0x00


	//----- nvinfo : EIATTR_KPARAM_INFO
	.align		4
.L_155:
        /*0018*/ 	.byte	0x04, 0x17
        /*001a*/ 	.short	(.L_157 - .L_156)
.L_156:
        /*001c*/ 	.word	0x00000000
        /*0020*/ 	.short	0x0002
        /*0022*/ 	.short	0x0010
        /*0024*/ 	.byte	0x00, 0xf5, 0x21, 0x00


	//----- nvinfo : EIATTR_KPARAM_INFO
	.align		4
.L_157:
        /*0028*/ 	.byte	0x04, 0x17
        /*002a*/ 	.short	(.L_159 - .L_158)
.L_158:
        /*002c*/ 	.word	0x00000000
        /*0030*/ 	.short	0x0001
        /*0032*/ 	.short	0x0008
        /*0034*/ 	.byte	0x00, 0xf5, 0x21, 0x00


	//----- nvinfo : EIATTR_KPARAM_INFO
	.align		4
.L_159:
        /*0038*/ 	.byte	0x04, 0x17
        /*003a*/ 	.short	(.L_161 - .L_160)
.L_160:
        /*003c*/ 	.word	0x00000000
        /*0040*/ 	.short	0x0000
        /*0042*/ 	.short	0x0000
        /*0044*/ 	.byte	0x00, 0xf5, 0x21, 0x00


	//----- nvinfo : EIATTR_SPARSE_MMA_MASK
	.align		4
.L_161:
        /*0048*/ 	.byte	0x03, 0x50
        /*004a*/ 	.short	0x0000


	//----- nvinfo : EIATTR_MAXREG_COUNT
	.align		4
        /*004c*/ 	.byte	0x03, 0x1b
        /*004e*/ 	.short	0x00ff


	//----- nvinfo : EIATTR_MERCURY_ISA_VERSION
	.align		4
        /*0050*/ 	.byte	0x03, 0x5f
        /*0052*/ 	.short	0x0101


	//----- nvinfo : EIATTR_VRC_CTA_INIT_COUNT
	.align		4
        /*0054*/ 	.byte	0x02, 0x4a
	.zero		1
	.zero		1


	//----- nvinfo : EIATTR_EXIT_INSTR_OFFSETS
	.align		4
        /*0058*/ 	.byte	0x04, 0x1c
        /*005a*/ 	.short	(.L_163 - .L_162)


	//   ....[0]....
.L_162:
        /*005c*/ 	.word	0x00000290


	//----- nvinfo : EIATTR_CBANK_PARAM_SIZE
	.align		4
.L_163:
        /*0060*/ 	.byte	0x03, 0x19
        /*0062*/ 	.short	0x0020


	//----- nvinfo : EIATTR_PARAM_CBANK
	.align		4
        /*0064*/ 	.byte	0x04, 0x0a
        /*0066*/ 	.short	(.L_165 - .L_164)
	.align		4
.L_164:
        /*0068*/ 	.word	index@(.nv.constant0._Z45mma_m16n8k16_row_col_f32_e4m3_e5m2_f32_kernelPfPhS0_S_)
        /*006c*/ 	.short	0x0380
        /*006e*/ 	.short	0x0020


	//----- nvinfo : EIATTR_SW_WAR
	.align		4
.L_165:
        /*0070*/ 	.byte	0x04, 0x36
        /*0072*/ 	.short	(.L_167 - .L_166)
.L_166:
        /*0074*/ 	.word	0x00000008
.L_167:


//--------------------- .nv.info._Z45mma_m16n8k16_row_col_f32_e5m2_e4m3_f32_kernelPfPhS0_S_ --------------------------
	.section	.nv.info._Z45mma_m16n8k16_row_col_f32_e5m2_e4m3_f32_kernelPfPhS0_S_,"",@"SHT_CUDA_INFO"
	.sectionflags	@""
	.align	4


	//----- nvinfo : EIATTR_CUDA_API_VERSION
	.align		4
        /*0000*/ 	.byte	0x04, 0x37
        /*0002*/ 	.short	(.L_169 - .L_168)
.L_168:
        /*0004*/ 	.word	0x00000082


	//----- nvinfo : EIATTR_KPARAM_INFO
	.align		4
.L_169:
        /*0008*/ 	.byte	0x04, 0x17
        /*000a*/ 	.short	(.L_171 - .L_170)
.L_170:
        /*000c*/ 	.word	0x00000000
        /*0010*/ 	.short	0x0003
        /*0012*/ 	.short	0x0018
        /*0014*/ 	.byte	0x00, 0xf5, 0x21, 0x00


	//----- nvinfo : EIATTR_KPARAM_INFO
	.align		4
.L_171:
        /*0018*/ 	.byte	0x04, 0x17
        /*001a*/ 	.short	(.L_173 - .L_172)
.L_172:
        /*001c*/ 	.word	0x00000000
        /*0020*/ 	.short	0x0002
        /*0022*/ 	.short	0x0010
        /*0024*/ 	.byte	0x00, 0xf5, 0x21, 0x00


	//----- nvinfo : EIATTR_KPARAM_INFO
	.align		4
.L_173:
        /*0028*/ 	.byte	0x04, 0x17
        /*002a*/ 	.short	(.L_175 - .L_174)
.L_174:
        /*002c*/ 	.word	0x00000000
        /*0030*/ 	.short	0x0001
        /*0032*/ 	.short	0x0008
        /*0034*/ 	.byte	0x00, 0xf5, 0x21, 0x00


	//----- nvinfo : EIATTR_KPARAM_INFO
	.align		4
.L_175:
        /*0038*/ 	.byte	0x04, 0x17
        /*003a*/ 	.short	(.L_177 - .L_176)
.L_176:
        /*003c*/ 	.word	0x00000000
        /*0040*/ 	.short	0x0000
        /*0042*/ 	.short	0x0000
        /*0044*/ 	.byte	0x00, 0xf5, 0x21, 0x00


	//----- nvinfo : EIATTR_SPARSE_MMA_MASK
	.align		4
.L_177:
        /*0048*/ 	.byte	0x03, 0x50
        /*004a*/ 	.short	0x0000


	//----- nvinfo : EIATTR_MAXREG_COUNT
	.align		4
        /*004c*/ 	.byte	0x03, 0x1b
        /*004e*/ 	.short	0x00ff


	//----- nvinfo : EIATTR_MERCURY_ISA_VERSION
	.align		4
        /*0050*/ 	.byte	0x03, 0x5f
        /*0052*/ 	.short	0x0101


	//----- nvinfo : EIATTR_VRC_CTA_INIT_COUNT
	.align		4
        /*0054*/ 	.byte	0x02, 0x4a
	.zero		1
	.zero		1


	//----- nvinfo : EIATTR_EXIT_INSTR_OFFSETS
	.align		4
        /*0058*/ 	.byte	0x04, 0x1c
        /*005a*/ 	.short	(.L_179 - .L_178)


	//   ....[0]....
.L_178:
        /*005c*/ 	.word	0x00000290


	//----- nvinfo : EIATTR_CBANK_PARAM_SIZE
	.align		4
.L_179:
        /*0060*/ 	.byte	0x03, 0x19
        /*0062*/ 	.short	0x0020


	//----- nvinfo : EIATTR_PARAM_CBANK
	.align		4
        /*0064*/ 	.byte	0x04, 0x0a
        /*0066*/ 	.short	(.L_181 - .L_180)
	.align		4
.L_180:
        /*0068*/ 	.word	index@(.nv.constant0._Z45mma_m16n8k16_row_col_f32_e5m2_e4m3_f32_kernelPfPhS0_S_)
        /*006c*/ 	.short	0x0380
        /*006e*/ 	.short	0x0020


	//----- nvinfo : EIATTR_SW_WAR
	.align		4
.L_181:
        /*0070*/ 	.byte	0x04, 0x36
        /*0072*/ 	.short	(.L_183 - .L_182)
.L_182:
        /*0074*/ 	.word	0x00000008
.L_183:


//--------------------- .nv.info._Z45mma_m16n8k16_row_col_f32_e5m2_e5m2_f32_kernelPfPhS0_S_ --------------------------
	.section	.nv.info._Z45mma_m16n8k16_row_col_f32_e5m2_e5m2_f32_kernelPfPhS0_S_,"",@"SHT_CUDA_INFO"
	.sectionflags	@""
	.align	4


	//----- nvinfo : EIATTR_CUDA_API_VERSION
	.align		4
        /*0000*/ 	.byte	0x04, 0x37
        /*0002*/ 	.short	(.L_185 - .L_184)
.L_184:
        /*0004*/ 	.word	0x00000082


	//----- nvinfo : EIATTR_KPARAM_INFO
	.align		4
.L_185:
        /*0008*/ 	.byte	0x04, 0x17
        /*000a*/ 	.short	(.L_187 - .L_186)
.L_186:
        /*000c*/ 	.word	0x00000000
        /*0010*/ 	.short	0x0003
        /*0012*/ 	.short	0x0018
        /*0014*/ 	.byte	0x00, 0xf5, 0x21, 0x00


	//----- nvinfo : EIATTR_KPARAM_INFO
	.align		4
.L_187:
        /*0018*/ 	.byte	0x04, 0x17
        /*001a*/ 	.short	(.L_189 - .L_188)
.L_188:
        /*001c*/ 	.word	0x00000000
        /*0020*/ 	.short	0x0002
        /*0022*/ 	.short	0x0010
        /*0024*/ 	.byte	0x00, 0xf5, 0x21, 0x00


	//----- nvinfo : EIATTR_KPARAM_INFO
	.align		4
.L_189:
        /*0028*/ 	.byte	0x04, 0x17
        /*002a*/ 	.short	(.L_191 - .L_190)
.L_190:
        /*002c*/ 	.word	0x00000000
        /*0030*/ 	.short	0x0001
        /*0032*/ 	.short	0x0008
        /*0034*/ 	.byte	0x00, 0xf5, 0x21, 0x00


	//----- nvinfo : EIATTR_KPARAM_INFO
	.align		4
.L_191:
        /*0038*/ 	.byte	0x04, 0x17
        /*003a*/ 	.short	(.L_193 - .L_192)
.L_192:
        /*003c*/ 	.word	0x00000000
        /*0040*/ 	.short	0x0000
        /*0042*/ 	.short	0x0000
        /*0044*/ 	.byte	0x00, 0xf5, 0x21, 0x00


	//----- nvinfo : EIATTR_SPARSE_MMA_MASK
	.align		4
.L_193:
        /*0048*/ 	.byte	0x03, 0x50
        /*004a*/ 	.short	0x0000


	//----- nvinfo : EIATTR_MAXREG_COUNT
	.align		4
        /*004c*/ 	.byte	0x03, 0x1b
        /*004e*/ 	.short	0x00ff


	//----- nvinfo : EIATTR_MERCURY_ISA_VERSION
	.align		4
        /*0050*/ 	.byte	0x03, 0x5f
        /*0052*/ 	.short	0x0101


	//----- nvinfo : EIATTR_VRC_CTA_INIT_COUNT
	.align		4
        /*0054*/ 	.byte	0x02, 0x4a
	.zero		1
	.zero		1


	//----- nvinfo : EIATTR_EXIT_INSTR_OFFSETS
	.align		4
        /*0058*/ 	.byte	0x04, 0x1c
        /*005a*/ 	.short	(.L_195 - .L_194)


	//   ....[0]....
.L_194:
        /*005c*/ 	.word	0x00000290


	//----- nvinfo : EIATTR_CBANK_PARAM_SIZE
	.align		4
.L_195:
        /*0060*/ 	.byte	0x03, 0x19
        /*0062*/ 	.short	0x0020


	//----- nvinfo : EIATTR_PARAM_CBANK
	.align		4
        /*0064*/ 	.byte	0x04, 0x0a
        /*0066*/ 	.short	(.L_197 - .L_196)
	.align		4
.L_196:
        /*0068*/ 	.word	index@(.nv.constant0._Z45mma_m16n8k16_row_col_f32_e5m2_e5m2_f32_kernelPfPhS0_S_)
        /*006c*/ 	.short	0x0380
        /*006e*/ 	.short	0x0020


	//----- nvinfo : EIATTR_SW_WAR
	.align		4
.L_197:
        /*0070*/ 	.byte	0x04, 0x36
        /*0072*/ 	.short	(.L_199 - .L_198)
.L_198:
        /*0074*/ 	.word	0x00000008
.L_199:


//--------------------- .nv.info._Z45mma_m16n8k32_row_col_f16_e4m3_e4m3_f16_kernelPtPhS0_S_ --------------------------
	.section	.nv.info._Z45mma_m16n8k32_row_col_f16_e4m3_e4m3_f16_kernelPtPhS0_S_,"",@"SHT_CUDA_INFO"
	.sectionflags	@""
	.align	4


	//----- nvinfo : EIATTR_CUDA_API_VERSION
	.align		4
        /*0000*/ 	.byte	0x04, 0x37
        /*0002*/ 	.short	(.L_201 - .L_200)
.L_200:
        /*0004*/ 	.word	0x00000082


	//----- nvinfo : EIATTR_KPARAM_INFO
	.align		4
.L_201:
        /*0008*/ 	.byte	0x04, 0x17
        /*000a*/ 	.short	(.L_203 - .L_202)
.L_202:
        /*000c*/ 	.word	0x00000000
        /*0010*/ 	.short	0x0003
        /*0012*/ 	.short	0x0018
        /*0014*/ 	.byte	0x00, 0xf5, 0x21, 0x00


	//----- nvinfo : EIATTR_KPARAM_INFO
	.align		4
.L_203:
        /*0018*/ 	.byte	0x04, 0x17
        /*001a*/ 	.short	(.L_205 - .L_204)
.L_204:
        /*001c*/ 	.word	0x00000000
        /*0020*/ 	.short	0x0002
        /*0022*/ 	.short	0x0010
        /*0024*/ 	.byte	0x00, 0xf5, 0x21, 0x00


	//----- nvinfo : EIATTR_KPARAM_INFO
	.align		4
.L_205:
        /*0028*/ 	.byte	0x04, 0x17
        /*002a*/ 	.short	(.L_207 - .L_206)
.L_206:
        /*002c*/ 	.word	0x00000000
        /*0030*/ 	.short	0x0001
        /*0032*/ 	.short	0x0008
        /*0034*/ 	.byte	0x00, 0xf5, 0x21, 0x00


	//----- nvinfo : EIATTR_KPARAM_INFO
	.align		4
.L_207:
        /*0038*/ 	.byte	0x04, 0x17
        /*003a*/ 	.short	(.L_209 - .L_208)
.L_208:
        /*003c*/ 	.word	0x00000000
        /*0040*/ 	.short	0x0000
        /*0042*/ 	.short	0x0000
        /*0044*/ 	.byte	0x00, 0xf5, 0x21, 0x00


	//----- nvinfo : EIATTR_SPARSE_MMA_MASK
	.align		4
.L_209:
        /*0048*/ 	.byte	0x03, 0x50
        /*004a*/ 	.short	0x0000


	//----- nvinfo : EIATTR_MAXREG_COUNT
	.align		4
        /*004c*/ 	.byte	0x03, 0x1b
        /*004e*/ 	.short	0x00ff


	//----- nvinfo : EIATTR_MERCURY_ISA_VERSION
	.align		4
        /*0050*/ 	.byte	0x03, 0x5f
        /*0052*/ 	.short	0x0101


	//----- nvinfo : EIATTR_VRC_CTA_INIT_COUNT
	.align		4
        /*0054*/ 	.byte	0x02, 0x4a
	.zero		1
	.zero		1


	//----- nvinfo : EIATTR_EXIT_INSTR_OFFSETS
	.align		4
        /*0058*/ 	.byte	0x04, 0x1c
        /*005a*/ 	.short	(.L_211 - .L_210)


	//   ....[0]....
.L_210:
        /*005c*/ 	.word	0x000002e0


	//----- nvinfo : EIATTR_CBANK_PARAM_SIZE
	.align		4
.L_211:
        /*0060*/ 	.byte	0x03, 0x19
        /*0062*/ 	.short	0x0020


	//----- nvinfo : EIATTR_PARAM_CBANK
	.align		4
        /*0064*/ 	.byte	0x04, 0x0a
        /*0066*/ 	.short	(.L_213 - .L_212)
	.align		4
.L_212:
        /*0068*/ 	.word	index@(.nv.constant0._Z45mma_m16n8k32_row_col_f16_e4m3_e4m3_f16_kernelPtPhS0_S_)
        /*006c*/ 	.short	0x0380
        /*006e*/ 	.short	0x0020


	//----- nvinfo : EIATTR_SW_WAR
	.align		4
.L_213:
        /*0070*/ 	.byte	0x04, 0x36
        /*0072*/ 	.short	(.L_215 - .L_214)
.L_214:
        /*0074*/ 	.word	0x00000008
.L_215:


//--------------------- .nv.info._Z45mma_m16n8k32_row_col_f16_e4m3_e5m2_f16_kernelPtPhS0_S_ --------------------------
	.section	.nv.info._Z45mma_m16n8k32_row_col_f16_e4m3_e5m2_f16_kernelPtPhS0_S_,"",@"SHT_CUDA_INFO"
	.sectionflags	@""
	.align	4


	//----- nvinfo : EIATTR_CUDA_API_VERSION
	.align		4
        /*0000*/ 	.byte	0x04, 0x37
        /*0002*/ 	.short	(.L_217 - .L_216)
.L_216:
        /*0004*/ 	.word	0x00000082


	//----- nvinfo : EIATTR_KPARAM_INFO
	.align		4
.L_217:
        /*0008*/ 	.byte	0x04, 0x17
        /*000a*/ 	.short	(.L_219 - .L_218)
.L_218:
        /*000c*/ 	.word	0x00000000
        /*0010*/ 	.short	0x0003
        /*0012*/ 	.short	0x0018
        /*0014*/ 	.byte	0x00, 0xf5, 0x21, 0x00


	//----- nvinfo : EIATTR_KPARAM_INFO
	.align		4
.L_219:
        /*0018*/ 	.byte	0x04, 0x17
        /*001a*/ 	.short	(.L_221 - .L_220)
.L_220:
        /*001c*/ 	.word	0x00000000
        /*0020*/ 	.short	0x0002
        /*0022*/ 	.short	0x0010
        /*0024*/ 	.byte	0x00, 0xf5, 0x21, 0x00


	//----- nvinfo : EIATTR_KPARAM_INFO
	.align		4
.L_221:
        /*0028*/ 	.byte	0x04, 0x17
        /*002a*/ 	.short	(.L_223 - .L_222)
.L_222:
        /*002c*/ 	.word	0x00000000
        /*0030*/ 	.short	0x0001
        /*0032*/ 	.short	0x0008
        /*0034*/ 	.byte	0x00, 0xf5, 0x21, 0x00


	//----- nvinfo : EIATTR_KPARAM_INFO
	.align		4
.L_223:
        /*0038*/ 	.byte	0x04, 0x17
        /*003a*/ 	.short	(.L_225 - .L_224)
.L_224:
        /*003c*/ 	.word	0x00000000
        /*0040*/ 	.short	0x0000
        /*0042*/ 	.short	0x0000
        /*0044*/ 	.byte	0x00, 0xf5, 0x21, 0x00


	//----- nvinfo : EIATTR_SPARSE_MMA_MASK
	.align		4
.L_225:
        /*0048*/ 	.byte	0x03, 0x50
        /*004a*/ 	.short	0x0000


	//----- nvinfo : EIATTR_MAXREG_COUNT
	.align		4
        /*004c*/ 	.byte	0x03, 0x1b
        /*004e*/ 	.short	0x00ff


	//----- nvinfo : EIATTR_MERCURY_ISA_VERSION
	.align		4
        /*0050*/ 	.byte	0x03, 0x5f
        /*0052*/ 	.short	0x0101


	//----- nvinfo : EIATTR_VRC_CTA_INIT_COUNT
	.align		4
        /*0054*/ 	.byte	0x02, 0x4a
	.zero		1
	.zero		1


	//----- nvinfo : EIATTR_EXIT_INSTR_OFFSETS
	.align		4
        /*0058*/ 	.byte	0x04, 0x1c
        /*005a*/ 	.short	(.L_227 - .L_226)


	//   ....[0]....
.L_226:
        /*005c*/ 	.word	0x000002e0


	//----- nvinfo : EIATTR_CBANK_PARAM_SIZE
	.align		4
.L_227:
        /*0060*/ 	.byte	0x03, 0x19
        /*0062*/ 	.short	0x0020


	//----- nvinfo : EIATTR_PARAM_CBANK
	.align		4
        /*0064*/ 	.byte	0x04, 0x0a
        /*0066*/ 	.short	(.L_229 - .L_228)
	.align		4
.L_228:
        /*0068*/ 	.word	index@(.nv.constant0._Z45mma_m16n8k32_row_col_f16_e4m3_e5m2_f16_kernelPtPhS0_S_)
        /*006c*/ 	.short	0x0380
        /*006e*/ 	.short	0x0020


	//----- nvinfo : EIATTR_SW_WAR
	.align		4
.L_229:
        /*0070*/ 	.byte	0x04, 0x36
        /*0072*/ 	.short	(.L_231 - .L_230)
.L_230:
        /*0074*/ 	.word	0x00000008
.L_231:


//--------------------- .nv.info._Z45mma_m16n8k32_row_col_f16_e5m2_e4m3_f16_kernelPtPhS0_S_ --------------------------
	.section	.nv.info._Z45mma_m16n8k32_row_col_f16_e5m2_e4m3_f16_kernelPtPhS0_S_,"",@"SHT_CUDA_INFO"
	.sectionflags	@""
	.align	4


	//----- nvinfo : EIATTR_CUDA_API_VERSION
	.align		4
        /*0000*/ 	.byte	0x04, 0x37
        /*0002*/ 	.short	(.L_233 - .L_232)
.L_232:
        /*0004*/ 	.word	0x00000082


	//----- nvinfo : EIATTR_KPARAM_INFO
	.align		4
.L_233:
        /*0008*/ 	.byte	0x04, 0x17
        /*000a*/ 	.short	(.L_235 - .L_234)
.L_234:
        /*000c*/ 	.word	0x00000000
        /*0010*/ 	.short	0x0003
        /*0012*/ 	.short	0x0018
        /*0014*/ 	.byte	0x00, 0xf5, 0x21, 0x00


	//----- nvinfo : EIATTR_KPARAM_INFO
	.align		4
.L_235:
        /*0018*/ 	.byte	0x04, 0x17
        /*001a*/ 	.short	(.L_237 - .L_236)
.L_236:
        /*001c*/ 	.word	0x00000000
        /*0020*/ 	.short	0x0002
        /*0022*/ 	.short	0x0010
        /*0024*/ 	.byte	0x00, 0xf5, 0x21, 0x00


	//----- nvinfo : EIATTR_KPARAM_INFO
	.align		4
.L_237:
        /*0028*/ 	.byte	0x04, 0x17
        /*002a*/ 	.short	(.L_239 - .L_238)
.L_238:
        /*002c*/ 	.word	0x00000000
        /*0030*/ 	.short	0x0001
        /*0032*/ 	.short	0x0008
        /*0034*/ 	.byte	0x00, 0xf5, 0x21, 0x00


	//----- nvinfo : EIATTR_KPARAM_INFO
	.align		4
.L_239:
        /*0038*/ 	.byte	0x04, 0x17
        /*003a*/ 	.short	(.L_241 - .L_240)
.L_240:
        /*003c*/ 	.word	0x00000000
        /*0040*/ 	.short	0x0000
        /*0042*/ 	.short	0x0000
        /*0044*/ 	.byte	0x00, 0xf5, 0x21, 0x00


	//----- nvinfo : EIATTR_SPARSE_MMA_MASK
	.align		4
.L_241:
        /*0048*/ 	.byte	0x03, 0x50
        /*004a*/ 	.short	0x0000


	//----- nvinfo : EIATTR_MAXREG_COUNT
	.align		4
        /*004c*/ 	.byte	0x03, 0x1b
        /*004e*/ 	.short	0x00ff


	//----- nvinfo : EIATTR_MERCURY_ISA_VERSION
	.align		4
        /*0050*/ 	.byte	0x03, 0x5f
        /*0052*/ 	.short	0x0101


	//----- nvinfo : EIATTR_VRC_CTA_INIT_COUNT
	.align		4
        /*0054*/ 	.byte	0x02, 0x4a
	.zero		1
	.zero		1


	//----- nvinfo : EIATTR_EXIT_INSTR_OFFSETS
	.align		4
        /*0058*/ 	.byte	0x04, 0x1c
        /*005a*/ 	.short	(.L_243 - .L_242)


	//   ....[0]....
.L_242:
        /*005c*/ 	.word	0x000002e0


	//----- nvinfo : EIATTR_CBANK_PARAM_SIZE
	.align		4
.L_243:
        /*0060*/ 	.byte	0x03, 0x19
        /*0062*/ 	.short	0x0020


	//----- nvinfo : EIATTR_PARAM_CBANK
	.align		4
        /*0064*/ 	.byte	0x04, 0x0a
        /*0066*/ 	.short	(.L_245 - .L_244)
	.align		4
.L_244:
        /*0068*/ 	.word	index@(.nv.constant0._Z45mma_m16n8k32_row_col_f16_e5m2_e4m3_f16_kernelPtPhS0_S_)
        /*006c*/ 	.short	0x0380
        /*006e*/ 	.short	0x0020


	//----- nvinfo : EIATTR_SW_WAR
	.align		4
.L_245:
        /*0070*/ 	.byte	0x04, 0x36
        /*0072*/ 	.short	(.L_247 - .L_246)
.L_246:
        /*0074*/ 	.word	0x00000008
.L_247:


//--------------------- .nv.info._Z45mma_m16n8k32_row_col_f16_e5m2_e5m2_f16_kernelPtPhS0_S_ --------------------------
	.section	.nv.info._Z45mma_m16n8k32_row_col_f16_e5m2_e5m2_f16_kernelPtPhS0_S_,"",@"SHT_CUDA_INFO"
	.sectionflags	@""
	.align	4


	//----- nvinfo : EIATTR_CUDA_API_VERSION
	.align		4
        /*0000*/ 	.byte	0x04, 0x37
        /*0002*/ 	.short	(.L_249 - .L_248)
.L_248:
        /*0004*/ 	.word	0x00000082


	//----- nvinfo : EIATTR_KPARAM_INFO
	.align		4
.L_249:
        /*0008*/ 	.byte	0x04, 0x17
        /*000a*/ 	.short	(.L_251 - .L_250)
.L_250:
        /*000c*/ 	.word	0x00000000
        /*0010*/ 	.short	0x0003
        /*0012*/ 	.short	0x0018
        /*0014*/ 	.byte	0x00, 0xf5, 0x21, 0x00


	//----- nvinfo : EIATTR_KPARAM_INFO
	.align		4
.L_251:
        /*0018*/ 	.byte	0x04, 0x17
        /*001a*/ 	.short	(.L_253 - .L_252)
.L_252:
        /*001c*/ 	.word	0x00000000
        /*0020*/ 	.short	0x0002
        /*0022*/ 	.short	0x0010
        /*0024*/ 	.byte	0x00, 0xf5, 0x21, 0x00


	//----- nvinfo : EIATTR_KPARAM_INFO
	.align		4
.L_253:
        /*0028*/ 	.byte	0x04, 0x17
        /*002a*/ 	.short	(.L_255 - .L_254)
.L_254:
        /*002c*/ 	.word	0x00000000
        /*0030*/ 	.short	0x0001
        /*0032*/ 	.short	0x0008
        /*0034*/ 	.byte	0x00, 0xf5, 0x21, 0x00


	//----- nvinfo : EIATTR_KPARAM_INFO
	.align		4
.L_255:
        /*0038*/ 	.byte	0x04, 0x17
        /*003a*/ 	.short	(.L_257 - .L_256)
.L_256:
        /*003c*/ 	.word	0x00000000
        /*0040*/ 	.short	0x0000
        /*0042*/ 	.short	0x0000
        /*0044*/ 	.byte	0x00, 0xf5, 0x21, 0x00


	//----- nvinfo : EIATTR_SPARSE_MMA_MASK
	.align		4
.L_257:
        /*0048*/ 	.byte	0x03, 0x50
        /*004a*/ 	.short	0x0000


	//----- nvinfo : EIATTR_MAXREG_COUNT
	.align		4
        /*004c*/ 	.byte	0x03, 0x1b
        /*004e*/ 	.short	0x00ff


	//----- nvinfo : EIATTR_MERCURY_ISA_VERSION
	.align		4
        /*0050*/ 	.byte	0x03, 0x5f
        /*0052*/ 	.short	0x0101


	//----- nvinfo : EIATTR_VRC_CTA_INIT_COUNT
	.align		4
        /*0054*/ 	.byte	0x02, 0x4a
	.zero		1
	.zero		1


	//----- nvinfo : EIATTR_EXIT_INSTR_OFFSETS
	.align		4
        /*0058*/ 	.byte	0x04, 0x1c
        /*005a*/ 	.short	(.L_259 - .L_258)


	//   ....[0]....
.L_258:
        /*005c*/ 	.word	0x000002e0


	//----- nvinfo : EIATTR_CBANK_PARAM_SIZE
	.align		4
.L_259:
        /*0060*/ 	.byte	0x03, 0x19
        /*0062*/ 	.short	0x0020


	//----- nvinfo : EIATTR_PARAM_CBANK
	.align		4
        /*0064*/ 	.byte	0x04, 0x0a
        /*0066*/ 	.short	(.L_261 - .L_260)
	.align		4
.L_260:
        /*0068*/ 	.word	index@(.nv.constant0._Z45mma_m16n8k32_row_col_f16_e5m2_e5m2_f16_kernelPtPhS0_S_)
        /*006c*/ 	.short	0x0380
        /*006e*/ 	.short	0x0020


	//----- nvinfo : EIATTR_SW_WAR
	.align		4
.L_261:
        /*0070*/ 	.byte	0x04, 0x36
        /*0072*/ 	.short	(.L_263 - .L_262)
.L_262:
        /*0074*/ 	.word	0x00000008
.L_263:


//--------------------- .nv.callgraph             --------------------------
	.section	.nv.callgraph,"",@"SHT_CUDA_CALLGRAPH"
	.align	4
	.sectionentsize	8
	.align		4
        /*0000*/ 	.word	0x00000000
	.align		4
        /*0004*/ 	.word	0xffffffff
	.align		4
        /*0008*/ 	.word	0x00000000
	.align		4
        /*000c*/ 	.word	0xfffffffe
	.align		4
        /*0010*/ 	.word	0x00000000
	.align		4
        /*0014*/ 	.word	0xfffffffd
	.align		4
        /*0018*/ 	.word	0x00000000
	.align		4
        /*001c*/ 	.word	0xfffffffc


//--------------------- .text._Z45mma_m16n8k16_row_col_f16_e4m3_e4m3_f16_kernelPtPhS0_S_ --------------------------
	.section	.text._Z45mma_m16n8k16_row_col_f16_e4m3_e4m3_f16_kernelPtPhS0_S_,"ax",@progbits
	.align	128
        .global         _Z45mma_m16n8k16_row_col_f16_e4m3_e4m3_f16_kernelPtPhS0_S_
        .type           _Z45mma_m16n8k16_row_col_f16_e4m3_e4m3_f16_kernelPtPhS0_S_,@function
        .size           _Z45mma_m16n8k16_row_col_f16_e4m3_e4m3_f16_kernelPtPhS0_S_,(.L_x_12 - _Z45mma_m16n8k16_row_col_f16_e4m3_e4m3_f16_kernelPtPhS0_S_)
        .other          _Z45mma_m16n8k16_row_col_f16_e4m3_e4m3_f16_kernelPtPhS0_S_,@"STO_CUDA_ENTRY STV_DEFAULT"
_Z45mma_m16n8k16_row_col_f16_e4m3_e4m3_f16_kernelPtPhS0_S_:
.text._Z45mma_m16n8k16_row_col_f16_e4m3_e4m3_f16_kernelPtPhS0_S_:
[----:B------:R-:W-:Y:S01]  /*0000*/  LDC R1, c[0x0][0x37c] ;  /* 0x0000df00ff017b82 */ /* 0x000fe20000000800 */
[----:B------:R-:W0:Y:S01]  /*0010*/  S2R R9, SR_TID.X ;  /* 0x0000000000097919 */ /* 0x000e220000002100 */
[----:B------:R-:W1:Y:S06]  /*0020*/  LDCU.64 UR6, c[0x0][0x388] ;  /* 0x00007100ff0677ac */ /* 0x000e6c0008000a00 */
[----:B------:R-:W2:Y:S01]  /*0030*/  LDC.64 R4, c[0x0][0x398] ;  /* 0x0000e600ff047b82 */ /* 0x000ea20000000a00 */
[----:B------:R-:W3:Y:S01]  /*0040*/  LDCU.64 UR8, c[0x0][0x390] ;  /* 0x00007200ff0877ac */ /* 0x000ee20008000a00 */
[----:B------:R-:W4:Y:S01]  /*0050*/  LDCU.64 UR4, c[0x0][0x358] ;  /* 0x00006b00ff0477ac */ /* 0x000f220008000a00 */
[----:B0-----:R-:W-:-:S05]  /*0060*/  IMAD.SHL.U32 R0, R9, 0x4, RZ ;  /* 0x0000000409007824 */ /* 0x001fca00078e00ff */
[----:B------:R-:W-:-:S04]  /*0070*/  LOP3.LUT R0, R0, 0x7c, RZ, 0xc0, !PT ;  /* 0x0000007c00007812 */ /* 0x000fc800078ec0ff */
[C---:B-1----:R-:W-:Y:S02]  /*0080*/  IADD3 R2, P0, PT, R0.reuse, UR6, RZ ;  /* 0x0000000600027c10 */ /* 0x042fe4000ff1e0ff */
[----:B---3--:R-:W-:-:S03]  /*0090*/  IADD3 R6, P1, PT, R0, UR8, RZ ;  /* 0x0000000800067c10 */ /* 0x008fc6000ff3e0ff */
[----:B------:R-:W-:Y:S02]  /*00a0*/  IMAD.X R3, RZ, RZ, UR7, P0 ;  /* 0x00000007ff037e24 */ /* 0x000fe400080e06ff */
[----:B------:R-:W-:-:S03]  /*00b0*/  IMAD.X R7, RZ, RZ, UR9, P1 ;  /* 0x00000009ff077e24 */ /* 0x000fc600088e06ff */
[----:B----4-:R-:W3:Y:S04]  /*00c0*/  LDG.E R0, desc[UR4][R2.64] ;  /* 0x0000000402007981 */ /* 0x010ee8000c1e1900 */
[----:B------:R-:W4:Y:S04]  /*00d0*/  LDG.E R6, desc[UR4][R6.64] ;  /* 0x0000000406067981 */ /* 0x000f28000c1e1900 */
[----:B------:R0:W5:Y:S01]  /*00e0*/  LDG.E R8, desc[UR4][R2.64+0x80] ;  /* 0x0000800402087981 */ /* 0x000162000c1e1900 */
[----:B------:R-:W-:-:S05]  /*00f0*/  IMAD.SHL.U32 R9, R9, 0x2, RZ ;  /* 0x0000000209097824 */ /* 0x000fca00078e00ff */
[----:B------:R-:W-:Y:S01]  /*0100*/  LOP3.LUT R9, R9, 0x3e, RZ, 0xc0, !PT ;  /* 0x0000003e09097812 */ /* 0x000fe200078ec0ff */
[----:B0-----:R-:W0:Y:S04]  /*0110*/  LDC.64 R2, c[0x0][0x380] ;  /* 0x0000e000ff027b82 */ /* 0x001e280000000a00 */
[----:B--2---:R-:W-:-:S05]  /*0120*/  IMAD.WIDE.U32 R4, R9, 0x2, R4 ;  /* 0x0000000209047825 */ /* 0x004fca00078e0004 */
[----:B------:R-:W2:Y:S04]  /*0130*/  LDG.E R11, desc[UR4][R4.64] ;  /* 0x00000004040b7981 */ /* 0x000ea8000c1e1900 */
[----:B------:R-:W2:Y:S01]  /*0140*/  LDG.E R10, desc[UR4][R4.64+0x80] ;  /* 0x00008004040a7981 */ /* 0x000ea2000c1e1900 */
[----:B0-----:R-:W-:Y:S01]  /*0150*/  IMAD.WIDE.U32 R2, R9, 0x2, R2 ;  /* 0x0000000209027825 */ /* 0x001fe200078e0002 */
[----:B---3--:R-:W-:Y:S02]  /*0160*/  F2FP.F16.E4M3.UNPACK_B R12, R0 ;  /* 0x00000000ff0c723e */ /* 0x008fe400020006ff */
[----:B----4-:R-:W-:Y:S02]  /*0170*/  F2FP.F16.E4M3.UNPACK_B R14, R6 ;  /* 0x00000006ff0e723e */ /* 0x010fe400020006ff */
[----:B-----5:R-:W-:-:S07]  /*0180*/  F2FP.F16.E4M3.UNPACK_B R13, R8 ;  /* 0x00000008ff0d723e */ /* 0x020fce00020006ff */
[----:B------:R-:W-:Y:S01]  /*0190*/  HMMA.1688.F16 R14, R12, R14, RZ ;  /* 0x0000000e0c0e723c */ /* 0x000fe200000000ff */
[----:B------:R-:W-:Y:S02]  /*01a0*/  F2FP.F16.E4M3.UNPACK_B R12, R6.H1 ;  /* 0x00000006ff0c723e */ /* 0x000fe400030006ff */
[----:B------:R-:W-:Y:S02]  /*01b0*/  F2FP.F16.E4M3.UNPACK_B R6, R0.H1 ;  /* 0x00000000ff06723e */ /* 0x000fe400030006ff */
[----:B------:R-:W-:-:S15]  /*01c0*/  F2FP.F16.E4M3.UNPACK_B R7, R8.H1 ;  /* 0x00000008ff07723e */ /* 0x000fde00030006ff */
[----:B------:R-:W-:-:S15]  /*01d0*/  HMMA.1688.F16 R6, R6, R12, R14 ;  /* 0x0000000c0606723c */ /* 0x000fde000000000e */
[----:B------:R-:W-:-:S04]  /*01e0*/  NOP ;  /* 0x0000000000007918 */ /* 0x000fc80000000000 */
[----:B--2---:R-:W-:Y:S02]  /*01f0*/  HADD2 R11, R6, R11 ;  /* 0x0000000b060b7230 */ /* 0x004fe40000000000 */
[----:B------:R-:W-:-:S03]  /*0200*/  HADD2 R7, R7, R10 ;  /* 0x0000000a07077230 */ /* 0x000fc60000000000 */
[----:B------:R-:W-:Y:S04]  /*0210*/  STG.E desc[UR4][R2.64], R11 ;  /* 0x0000000b02007986 */ /* 0x000fe8000c101904 */
[----:B------:R-:W-:Y:S01]  /*0220*/  STG.E desc[UR4][R2.64+0x80], R7 ;  /* 0x0000800702007986 */ /* 0x000fe2000c101904 */
[----:B------:R-:W-:Y:S05]  /*0230*/  EXIT ;  /* 0x000000000000794d */ /* 0x000fea0003800000 */
.L_x_0:
[----:B------:R-:W-:-:S00]  /*0240*/  BRA `(.L_x_0) ;  /* 0xfffffffc00fc7947 */ /* 0x000fc0000383ffff */
[----:B------:R-:W-:-:S00]  /*0250*/  NOP ;  /* 0x0000000000007918 */ /* 0x000fc00000000000 */
        /* <DEDUP_REMOVED lines=10> */
.L_x_12:


//--------------------- .text._Z45mma_m16n8k16_row_col_f16_e4m3_e5m2_f16_kernelPtPhS0_S_ --------------------------
	.section	.text._Z45mma_m16n8k16_row_col_f16_e4m3_e5m2_f16_kernelPtPhS0_S_,"ax",@progbits
	.align	128
        .global         _Z45mma_m16n8k16_row_col_f16_e4m3_e5m2_f16_kernelPtPhS0_S_
        .type           _Z45mma_m16n8k16_row_col_f16_e4m3_e5m2_f16_kernelPtPhS0_S_,@function
        .size           _Z45mma_m16n8k16_row_col_f16_e4m3_e5m2_f16_kernelPtPhS0_S_,(.L_x_13 - _Z45mma_m16n8k16_row_col_f16_e4m3_e5m2_f16_kernelPtPhS0_S_)
        .other          _Z45mma_m16n8k16_row_col_f16_e4m3_e5m2_f16_kernelPtPhS0_S_,@"STO_CUDA_ENTRY STV_DEFAULT"
_Z45mma_m16n8k16_row_col_f16_e4m3_e5m2_f16_kernelPtPhS0_S_:
.text._Z45mma_m16n8k16_row_col_f16_e4m3_e5m2_f16_kernelPtPhS0_S_:
        /* <DEDUP_REMOVED lines=23> */
[----:B----4-:R-:W-:Y:S02]  /*0170*/  F2FP.F16.E5M2.UNPACK_B R14, R6 ;  /* 0x00000006ff0e723e */ /* 0x010fe400020004ff */
[----:B-----5:R-:W-:-:S07]  /*0180*/  F2FP.F16.E4M3.UNPACK_B R13, R8 ;  /* 0x00000008ff0d723e */ /* 0x020fce00020006ff */
[----:B------:R-:W-:Y:S01]  /*0190*/  HMMA.1688.F16 R14, R12, R14, RZ ;  /* 0x0000000e0c0e723c */ /* 0x000fe200000000ff */
[----:B------:R-:W-:Y:S02]  /*01a0*/  F2FP.F16.E5M2.UNPACK_B R12, R6.H1 ;  /* 0x00000006ff0c723e */ /* 0x000fe400030004ff */
        /* <DEDUP_REMOVED lines=9> */
.L_x_1:
        /* <DEDUP_REMOVED lines=12> */
.L_x_13:


//--------------------- .text._Z45mma_m16n8k16_row_col_f16_e5m2_e4m3_f16_kernelPtPhS0_S_ --------------------------
	.section	.text._Z45mma_m16n8k16_row_col_f16_e5m2_e4m3_f16_kernelPtPhS0_S_,"ax",@progbits
	.align	128
        .global         _Z45mma_m16n8k16_row_col_f16_e5m2_e4m3_f16_kernelPtPhS0_S_
        .type           _Z45mma_m16n8k16_row_col_f16_e5m2_e4m3_f16_kernelPtPhS0_S_,@function
        .size           _Z45mma_m16n8k16_row_col_f16_e5m2_e4m3_f16_kernelPtPhS0_S_,(.L_x_14 - _Z45mma_m16n8k16_row_col_f16_e5m2_e4m3_f16_kernelPtPhS0_S_)
        .other          _Z45mma_m16n8k16_row_col_f16_e5m2_e4m3_f16_kernelPtPhS0_S_,@"STO_CUDA_ENTRY STV_DEFAULT"
_Z45mma_m16n8k16_row_col_f16_e5m2_e4m3_f16_kernelPtPhS0_S_:
.text._Z45mma_m16n8k16_row_col_f16_e5m2_e4m3_f16_kernelPtPhS0_S_:
        /* <DEDUP_REMOVED lines=22> */
[----:B---3--:R-:W-:Y:S02]  /*0160*/  F2FP.F16.E5M2.UNPACK_B R12, R0 ;  /* 0x00000000ff0c723e */ /* 0x008fe400020004ff */
[----:B----4-:R-:W-:Y:S02]  /*0170*/  F2FP.F16.E4M3.UNPACK_B R14, R6 ;  /* 0x00000006ff0e723e */ /* 0x010fe400020006ff */
[----:B-----5:R-:W-:-:S07]  /*0180*/  F2FP.F16.E5M2.UNPACK_B R13, R8 ;  /* 0x00000008ff0d723e */ /* 0x020fce00020004ff */
[----:B------:R-:W-:Y:S01]  /*0190*/  HMMA.1688.F16 R14, R12, R14, RZ ;  /* 0x0000000e0c0e723c */ /* 0x000fe200000000ff */
[----:B------:R-:W-:Y:S02]  /*01a0*/  F2FP.F16.E4M3.UNPACK_B R12, R6.H1 ;  /* 0x00000006ff0c723e */ /* 0x000fe400030006ff */
[----:B------:R-:W-:Y:S02]  /*01b0*/  F2FP.F16.E5M2.UNPACK_B R6, R0.H1 ;  /* 0x00000000ff06723e */ /* 0x000fe400030004ff */
[----:B------:R-:W-:-:S15]  /*01c0*/  F2FP.F16.E5M2.UNPACK_B R7, R8.H1 ;  /* 0x00000008ff07723e */ /* 0x000fde00030004ff */
[----:B------:R-:W-:-:S15]  /*01d0*/  HMMA.1688.F16 R6, R6, R12, R14 ;  /* 0x0000000c0606723c */ /* 0x000fde000000000e */
[----:B------:R-:W-:-:S04]  /*01e0*/  NOP ;  /* 0x0000000000007918 */ /* 0x000fc80000000000 */
[----:B--2---:R-:W-:Y:S02]  /*01f0*/  HADD2 R11, R6, R11 ;  /* 0x0000000b060b7230 */ /* 0x004fe40000000000 */
[----:B------:R-:W-:-:S03]  /*0200*/  HADD2 R7, R7, R10 ;  /* 0x0000000a07077230 */ /* 0x000fc60000000000 */
[----:B------:R-:W-:Y:S04]  /*0210*/  STG.E desc[UR4][R2.64], R11 ;  /* 0x0000000b02007986 */ /* 0x000fe8000c101904 */
[----:B------:R-:W-:Y:S01]  /*0220*/  STG.E desc[UR4][R2.64+0x80], R7 ;  /* 0x0000800702007986 */ /* 0x000fe2000c101904 */
[----:B------:R-:W-:Y:S05]  /*0230*/  EXIT ;  /* 0x000000000000794d */ /* 0x000fea0003800000 */
.L_x_2:
        /* <DEDUP_REMOVED lines=12> */
.L_x_14:


//--------------------- .text._Z45mma_m16n8k16_row_col_f16_e5m2_e5m2_f16_kernelPtPhS0_S_ --------------------------
	.section	.text._Z45mma_m16n8k16_row_col_f16_e5m2_e5m2_f16_kernelPtPhS0_S_,"ax",@progbits
	.align	128
        .global         _Z45mma_m16n8k16_row_col_f16_e5m2_e5m2_f16_kernelPtPhS0_S_
        .type           _Z45mma_m16n8k16_row_col_f16_e5m2_e5m2_f16_kernelPtPhS0_S_,@function
        .size           _Z45mma_m16n8k16_row_col_f16_e5m2_e5m2_f16_kernelPtPhS0_S_,(.L_x_15 - _Z45mma_m16n8k16_row_col_f16_e5m2_e5m2_f16_kernelPtPhS0_S_)
        .other          _Z45mma_m16n8k16_row_col_f16_e5m2_e5m2_f16_kernelPtPhS0_S_,@"STO_CUDA_ENTRY STV_DEFAULT"
_Z45mma_m16n8k16_row_col_f16_e5m2_e5m2_f16_kernelPtPhS0_S_:
.text._Z45mma_m16n8k16_row_col_f16_e5m2_e5m2_f16_kernelPtPhS0_S_:
        /* <DEDUP_REMOVED lines=23> */
[----:B----4-:R-:W-:Y:S02]  /*0170*/  F2FP.F16.E5M2.UNPACK_B R14, R6 ;  /* 0x00000006ff0e723e */ /* 0x010fe400020004ff */
[----:B-----5:R-:W-:-:S07]  /*0180*/  F2FP.F16.E5M2.UNPACK_B R13, R8 ;  /* 0x00000008ff0d723e */ /* 0x020fce00020004ff */
[----:B------:R-:W-:Y:S01]  /*0190*/  HMMA.1688.F16 R14, R12, R14, RZ ;  /* 0x0000000e0c0e723c */ /* 0x000fe200000000ff */
[----:B------:R-:W-:Y:S02]  /*01a0*/  F2FP.F16.E5M2.UNPACK_B R12, R6.H1 ;  /* 0x00000006ff0c723e */ /* 0x000fe400030004ff */
        /* <DEDUP_REMOVED lines=9> */
.L_x_3:
        /* <DEDUP_REMOVED lines=12> */
.L_x_15:


//--------------------- .text._Z45mma_m16n8k16_row_col_f32_e4m3_e4m3_f32_kernelPfPhS0_S_ --------------------------
	.section	.text._Z45mma_m16n8k16_row_col_f32_e4m3_e4m3_f32_kernelPfPhS0_S_,"ax",@progbits
	.align	128
        .global         _Z45mma_m16n8k16_row_col_f32_e4m3_e4m3_f32_kernelPfPhS0_S_
        .type           _Z45mma_m16n8k16_row_col_f32_e4m3_e4m3_f32_kernelPfPhS0_S_,@function
        .size           _Z45mma_m16n8k16_row_col_f32_e4m3_e4m3_f32_kernelPfPhS0_S_,(.L_x_16 - _Z45mma_m16n8k16_row_col_f32_e4m3_e4m3_f32_kernelPfPhS0_S_)
        .other          _Z45mma_m16n8k16_row_col_f32_e4m3_e4m3_f32_kernelPfPhS0_S_,@"STO_CUDA_ENTRY STV_DEFAULT"
_Z45mma_m16n8k16_row_col_f32_e4m3_e4m3_f32_kernelPfPhS0_S_:
.text._Z45mma_m16n8k16_row_col_f32_e4m3_e4m3_f32_kernelPfPhS0_S_:
        /* <DEDUP_REMOVED lines=13> */
[----:B------:R3:W4:Y:S04]  /*00d0*/  LDG.E R10, desc[UR4][R6.64] ;  /* 0x00000004060a7981 */ /* 0x000728000c1e1900 */
[----:B------:R-:W5:Y:S01]  /*00e0*/  LDG.E R2, desc[UR4][R4.64+0x80] ;  /* 0x0000800404027981 */ /* 0x000f62000c1e1900 */
[----:B------:R-:W-:-:S05]  /*00f0*/  IMAD.SHL.U32 R3, R3, 0x2, RZ ;  /* 0x0000000203037824 */ /* 0x000fca00078e00ff */
[----:B------:R-:W-:-:S05]  /*0100*/  LOP3.LUT R13, R3, 0x3e, RZ, 0xc0, !PT ;  /* 0x0000003e030d7812 */ /* 0x000fca00078ec0ff */
[----:B--2---:R-:W-:-:S05]  /*0110*/  IMAD.WIDE.U32 R8, R13, 0x4, R8 ;  /* 0x000000040d087825 */ /* 0x004fca00078e0008 */
[----:B------:R-:W2:Y:S04]  /*0120*/  LDG.E R15, desc[UR4][R8.64] ;  /* 0x00000004080f7981 */ /* 0x000ea8000c1e1900 */
[----:B------:R-:W2:Y:S04]  /*0130*/  LDG.E R12, desc[UR4][R8.64+0x4] ;  /* 0x00000404080c7981 */ /* 0x000ea8000c1e1900 */
[----:B------:R-:W2:Y:S04]  /*0140*/  LDG.E R3, desc[UR4][R8.64+0x100] ;  /* 0x0001000408037981 */ /* 0x000ea8000c1e1900 */
[----:B------:R0:W2:Y:S01]  /*0150*/  LDG.E R14, desc[UR4][R8.64+0x104] ;  /* 0x00010404080e7981 */ /* 0x0000a2000c1e1900 */
[----:B---3--:R-:W-:-:S02]  /*0160*/  F2FP.F16.E4M3.UNPACK_B R6, R0 ;  /* 0x00000000ff06723e */ /* 0x008fc400020006ff */
[----:B----4-:R-:W-:Y:S02]  /*0170*/  F2FP.F16.E4M3.UNPACK_B R11, R10 ;  /* 0x0000000aff0b723e */ /* 0x010fe400020006ff */
[----:B-----5:R-:W-:-:S07]  /*0180*/  F2FP.F16.E4M3.UNPACK_B R7, R2 ;  /* 0x00000002ff07723e */ /* 0x020fce00020006ff */
[----:B------:R-:W-:Y:S01]  /*0190*/  HMMA.1688.F32 R4, R6, R11, RZ ;  /* 0x0000000b0604723c */ /* 0x000fe200000010ff */
[----:B------:R-:W-:Y:S02]  /*01a0*/  F2FP.F16.E4M3.UNPACK_B R18, R10.H1 ;  /* 0x0000000aff12723e */ /* 0x000fe400030006ff */
[----:B------:R-:W-:Y:S01]  /*01b0*/  F2FP.F16.E4M3.UNPACK_B R16, R0.H1 ;  /* 0x00000000ff10723e */ /* 0x000fe200030006ff */
[----:B------:R-:W0:Y:S01]  /*01c0*/  LDC.64 R10, c[0x0][0x380] ;  /* 0x0000e000ff0a7b82 */ /* 0x000e220000000a00 */
[----:B------:R-:W-:-:S15]  /*01d0*/  F2FP.F16.E4M3.UNPACK_B R17, R2.H1 ;  /* 0x00000002ff11723e */ /* 0x000fde00030006ff */
[----:B------:R-:W-:Y:S01]  /*01e0*/  HMMA.1688.F32 R4, R16, R18, R4 ;  /* 0x000000121004723c */ /* 0x000fe20000001004 */
[----:B0-----:R-:W-:-:S15]  /*01f0*/  IMAD.WIDE.U32 R8, R13, 0x4, R10 ;  /* 0x000000040d087825 */ /* 0x001fde00078e000a */
[----:B------:R-:W-:-:S03]  /*0200*/  NOP ;  /* 0x0000000000007918 */ /* 0x000fc60000000000 */
[----:B--2---:R-:W-:Y:S01]  /*0210*/  FADD R15, R15, R4 ;  /* 0x000000040f0f7221 */ /* 0x004fe20000000000 */
[----:B------:R-:W-:Y:S01]  /*0220*/  FADD R5, R12, R5 ;  /* 0x000000050c057221 */ /* 0x000fe20000000000 */
[----:B------:R-:W-:Y:S01]  /*0230*/  FADD R3, R3, R6 ;  /* 0x0000000603037221 */ /* 0x000fe20000000000 */
[----:B------:R-:W-:Y:S02]  /*0240*/  FADD R7, R14, R7 ;  /* 0x000000070e077221 */ /* 0x000fe40000000000 */
[----:B------:R-:W-:Y:S04]  /*0250*/  STG.E desc[UR4][R8.64], R15 ;  /* 0x0000000f08007986 */ /* 0x000fe8000c101904 */
[----:B------:R-:W-:Y:S04]  /*0260*/  STG.E desc[UR4][R8.64+0x4], R5 ;  /* 0x0000040508007986 */ /* 0x000fe8000c101904 */
[----:B------:R-:W-:Y:S04]  /*0270*/  STG.E desc[UR4][R8.64+0x100], R3 ;  /* 0x0001000308007986 */ /* 0x000fe8000c101904 */
[----:B------:R-:W-:Y:S01]  /*0280*/  STG.E desc[UR4][R8.64+0x104], R7 ;  /* 0x0001040708007986 */ /* 0x000fe2000c101904 */
[----:B------:R-:W-:Y:S05]  /*0290*/  EXIT ;  /* 0x000000000000794d */ /* 0x000fea0003800000 */
.L_x_4:
        /* <DEDUP_REMOVED lines=14> */
.L_x_16:


//--------------------- .text._Z45mma_m16n8k16_row_col_f32_e4m3_e5m2_f32_kernelPfPhS0_S_ --------------------------
	.section	.text._Z45mma_m16n8k16_row_col_f32_e4m3_e5m2_f32_kernelPfPhS0_S_,"ax",@progbits
	.align	128
        .global         _Z45mma_m16n8k16_row_col_f32_e4m3_e5m2_f32_kernelPfPhS0_S_
        .type           _Z45mma_m16n8k16_row_col_f32_e4m3_e5m2_f32_kernelPfPhS0_S_,@function
        .size           _Z45mma_m16n8k16_row_col_f32_e4m3_e5m2_f32_kernelPfPhS0_S_,(.L_x_17 - _Z45mma_m16n8k16_row_col_f32_e4m3_e5m2_f32_kernelPfPhS0_S_)
        .other          _Z45mma_m16n8k16_row_col_f32_e4m3_e5m2_f32_kernelPfPhS0_S_,@"STO_CUDA_ENTRY STV_DEFAULT"
_Z45mma_m16n8k16_row_col_f32_e4m3_e5m2_f32_kernelPfPhS0_S_:
.text._Z45mma_m16n8k16_row_col_f32_e4m3_e5m2_f32_kernelPfPhS0_S_:
        /* <DEDUP_REMOVED lines=23> */
[----:B----4-:R-:W-:Y:S02]  /*0170*/  F2FP.F16.E5M2.UNPACK_B R11, R10 ;  /* 0x0000000aff0b723e */ /* 0x010fe400020004ff */
[----:B-----5:R-:W-:-:S07]  /*0180*/  F2FP.F16.E4M3.UNPACK_B R7, R2 ;  /* 0x00000002ff07723e */ /* 0x020fce00020006ff */
[----:B------:R-:W-:Y:S01]  /*0190*/  HMMA.1688.F32 R4, R6, R11, RZ ;  /* 0x0000000b0604723c */ /* 0x000fe200000010ff */
[----:B------:R-:W-:Y:S02]  /*01a0*/  F2FP.F16.E5M2.UNPACK_B R18, R10.H1 ;  /* 0x0000000aff12723e */ /* 0x000fe400030004ff */
        /* <DEDUP_REMOVED lines=15> */
.L_x_5:
        /* <DEDUP_REMOVED lines=14> */
.L_x_17:


//--------------------- .text._Z45mma_m16n8k16_row_col_f32_e5m2_e4m3_f32_kernelPfPhS0_S_ --------------------------
	.section	.text._Z45mma_m16n8k16_row_col_f32_e5m2_e4m3_f32_kernelPfPhS0_S_,"ax",@progbits
	.align	128
        .global         _Z45mma_m16n8k16_row_col_f32_e5m2_e4m3_f32_kernelPfPhS0_S_
        .type           _Z45mma_m16n8k16_row_col_f32_e5m2_e4m3_f32_kernelPfPhS0_S_,@function
        .size           _Z45mma_m16n8k16_row_col_f32_e5m2_e4m3_f32_kernelPfPhS0_S_,(.L_x_18 - _Z45mma_m16n8k16_row_col_f32_e5m2_e4m3_f32_kernelPfPhS0_S_)
        .other          _Z45mma_m16n8k16_row_col_f32_e5m2_e4m3_f32_kernelPfPhS0_S_,@"STO_CUDA_ENTRY STV_DEFAULT"
_Z45mma_m16n8k16_row_col_f32_e5m2_e4m3_f32_kernelPfPhS0_S_:
.text._Z45mma_m16n8k16_row_col_f32_e5m2_e4m3_f32_kernelPfPhS0_S_:
        /* <DEDUP_REMOVED lines=22> */
[----:B---3--:R-:W-:-:S02]  /*0160*/  F2FP.F16.E5M2.UNPACK_B R6, R0 ;  /* 0x00000000ff06723e */ /* 0x008fc400020004ff */
[----:B----4-:R-:W-:Y:S02]  /*0170*/  F2FP.F16.E4M3.UNPACK_B R11, R10 ;  /* 0x0000000aff0b723e */ /* 0x010fe400020006ff */
[----:B-----5:R-:W-:-:S07]  /*0180*/  F2FP.F16.E5M2.UNPACK_B R7, R2 ;  /* 0x00000002ff07723e */ /* 0x020fce00020004ff */
[----:B------:R-:W-:Y:S01]  /*0190*/  HMMA.1688.F32 R4, R6, R11, RZ ;  /* 0x0000000b0604723c */ /* 0x000fe200000010ff */
[----:B------:R-:W-:Y:S02]  /*01a0*/  F2FP.F16.E4M3.UNPACK_B R18, R10.H1 ;  /* 0x0000000aff12723e */ /* 0x000fe400030006ff */
[----:B------:R-:W-:Y:S01]  /*01b0*/  F2FP.F16.E5M2.UNPACK_B R16, R0.H1 ;  /* 0x00000000ff10723e */ /* 0x000fe200030004ff */
[----:B------:R-:W0:Y:S01]  /*01c0*/  LDC.64 R10, c[0x0][0x380] ;  /* 0x0000e000ff0a7b82 */ /* 0x000e220000000a00 */
[----:B------:R-:W-:-:S15]  /*01d0*/  F2FP.F16.E5M2.UNPACK_B R17, R2.H1 ;  /* 0x00000002ff11723e */ /* 0x000fde00030004ff */
        /* <DEDUP_REMOVED lines=12> */
.L_x_6:
        /* <DEDUP_REMOVED lines=14> */
.L_x_18:


//--------------------- .text._Z45mma_m16n8k16_row_col_f32_e5m2_e5m2_f32_kernelPfPhS0_S_ --------------------------
	.section	.text._Z45mma_m16n8k16_row_col_f32_e5m2_e5m2_f32_kernelPfPhS0_S_,"ax",@progbits
	.align	128
        .global         _Z45mma_m16n8k16_row_col_f32_e5m2_e5m2_f32_kernelPfPhS0_S_
        .type           _Z45mma_m16n8k16_row_col_f32_e5m2_e5m2_f32_kernelPfPhS0_S_,@function
        .size           _Z45mma_m16n8k16_row_col_f32_e5m2_e5m2_f32_kernelPfPhS0_S_,(.L_x_19 - _Z45mma_m16n8k16_row_col_f32_e5m2_e5m2_f32_kernelPfPhS0_S_)
        .other          _Z45mma_m16n8k16_row_col_f32_e5m2_e5m2_f32_kernelPfPhS0_S_,@"STO_CUDA_ENTRY STV_DEFAULT"
_Z45mma_m16n8k16_row_col_f32_e5m2_e5m2_f32_kernelPfPhS0_S_:
.text._Z45mma_m16n8k16_row_col_f32_e5m2_e5m2_f32_kernelPfPhS0_S_:
        /* <DEDUP_REMOVED lines=23> */
[----:B----4-:R-:W-:Y:S02]  /*0170*/  F2FP.F16.E5M2.UNPACK_B R11, R10 ;  /* 0x0000000aff0b723e */ /* 0x010fe400020004ff */
[----:B-----5:R-:W-:-:S07]  /*0180*/  F2FP.F16.E5M2.UNPACK_B R7, R2 ;  /* 0x00000002ff07723e */ /* 0x020fce00020004ff */
[----:B------:R-:W-:Y:S01]  /*0190*/  HMMA.1688.F32 R4, R6, R11, RZ ;  /* 0x0000000b0604723c */ /* 0x000fe200000010ff */
[----:B------:R-:W-:Y:S02]  /*01a0*/  F2FP.F16.E5M2.UNPACK_B R18, R10.H1 ;  /* 0x0000000aff12723e */ /* 0x000fe400030004ff */
        /* <DEDUP_REMOVED lines=15> */
.L_x_7:
        /* <DEDUP_REMOVED lines=14> */
.L_x_19:


//--------------------- .text._Z45mma_m16n8k32_row_col_f16_e4m3_e4m3_f16_kernelPtPhS0_S_ --------------------------
	.section	.text._Z45mma_m16n8k32_row_col_f16_e4m3_e4m3_f16_kernelPtPhS0_S_,"ax",@progbits
	.align	128
        .global         _Z45mma_m16n8k32_row_col_f16_e4m3_e4m3_f16_kernelPtPhS0_S_
        .type           _Z45mma_m16n8k32_row_col_f16_e4m3_e4m3_f16_kernelPtPhS0_S_,@function
        .size           _Z45mma_m16n8k32_row_col_f16_e4m3_e4m3_f16_kernelPtPhS0_S_,(.L_x_20 - _Z45mma_m16n8k32_row_col_f16_e4m3_e4m3_f16_kernelPtPhS0_S_)
        .other          _Z45mma_m16n8k32_row_col_f16_e4m3_e4m3_f16_kernelPtPhS0_S_,@"STO_CUDA_ENTRY STV_DEFAULT"
_Z45mma_m16n8k32_row_col_f16_e4m3_e4m3_f16_kernelPtPhS0_S_:
.text._Z45mma_m16n8k32_row_col_f16_e4m3_e4m3_f16_kernelPtPhS0_S_:
[----:B------:R-:W-:Y:S01]  /*0000*/  LDC R1, c[0x0][0x37c] ;  /* 0x0000df00ff017b82 */ /* 0x000fe20000000800 */
[----:B------:R-:W0:Y:S01]  /*0010*/  S2R R2, SR_TID.X ;  /* 0x0000000000027919 */ /* 0x000e220000002100 */
[----:B------:R-:W1:Y:S06]  /*0020*/  LDCU.64 UR6, c[0x0][0x388] ;  /* 0x00007100ff0677ac */ /* 0x000e6c0008000a00 */
[----:B------:R-:W2:Y:S01]  /*0030*/  LDC.64 R8, c[0x0][0x398] ;  /* 0x0000e600ff087b82 */ /* 0x000ea20000000a00 */
[----:B------:R-:W3:Y:S01]  /*0040*/  LDCU.64 UR8, c[0x0][0x390] ;  /* 0x00007200ff0877ac */ /* 0x000ee20008000a00 */
[----:B------:R-:W4:Y:S01]  /*0050*/  LDCU.64 UR4, c[0x0][0x358] ;  /* 0x00006b00ff0477ac */ /* 0x000f220008000a00 */
[----:B0-----:R-:W-:-:S02]  /*0060*/  IMAD.SHL.U32 R0, R2, 0x8, RZ ;  /* 0x0000000802007824 */ /* 0x001fc400078e00ff */
[----:B------:R-:W-:-:S03]  /*0070*/  IMAD.SHL.U32 R3, R2, 0x4, RZ ;  /* 0x0000000402037824 */ /* 0x000fc600078e00ff */
[----:B------:R-:W-:-:S04]  /*0080*/  LOP3.LUT R0, R0, 0xe0, RZ, 0xc0, !PT ;  /* 0x000000e000007812 */ /* 0x000fc800078ec0ff */
[----:B------:R-:W-:-:S04]  /*0090*/  LOP3.LUT R0, R0, 0xc, R3, 0xf8, !PT ;  /* 0x0000000c00007812 */ /* 0x000fc800078ef803 */
[C---:B-1----:R-:W-:Y:S02]  /*00a0*/  IADD3 R6, P0, PT, R0.reuse, UR6, RZ ;  /* 0x0000000600067c10 */ /* 0x042fe4000ff1e0ff */
[----:B---3--:R-:W-:-:S03]  /*00b0*/  IADD3 R4, P1, PT, R0, UR8, RZ ;  /* 0x0000000800047c10 */ /* 0x008fc6000ff3e0ff */
[----:B------:R-:W-:Y:S02]  /*00c0*/  IMAD.X R7, RZ, RZ, UR7, P0 ;  /* 0x00000007ff077e24 */ /* 0x000fe400080e06ff */
[----:B------:R-:W-:-:S03]  /*00d0*/  IMAD.X R5, RZ, RZ, UR9, P1 ;  /* 0x00000009ff057e24 */ /* 0x000fc600088e06ff */
[----:B----4-:R-:W3:Y:S04]  /*00e0*/  LDG.E R10, desc[UR4][R6.64] ;  /* 0x00000004060a7981 */ /* 0x010ee8000c1e1900 */
[----:B------:R-:W4:Y:S04]  /*00f0*/  LDG.E R14, desc[UR4][R4.64] ;  /* 0x00000004040e7981 */ /* 0x000f28000c1e1900 */
[----:B------:R-:W5:Y:S04]  /*0100*/  LDG.E R15, desc[UR4][R4.64+0x10] ;  /* 0x00001004040f7981 */ /* 0x000f68000c1e1900 */
[----:B------:R-:W5:Y:S04]  /*0110*/  LDG.E R11, desc[UR4][R6.64+0x100] ;  /* 0x00010004060b7981 */ /* 0x000f68000c1e1900 */
[----:B------:R-:W5:Y:S04]  /*0120*/  LDG.E R12, desc[UR4][R6.64+0x10] ;  /* 0x00001004060c7981 */ /* 0x000f68000c1e1900 */
[----:B------:R-:W5:Y:S01]  /*0130*/  LDG.E R13, desc[UR4][R6.64+0x110] ;  /* 0x00011004060d7981 */ /* 0x000f62000c1e1900 */
[----:B------:R-:W-:-:S05]  /*0140*/  IMAD.SHL.U32 R0, R2, 0x2, RZ ;  /* 0x0000000202007824 */ /* 0x000fca00078e00ff */
[----:B------:R-:W-:-:S05]  /*0150*/  LOP3.LUT R0, R0, 0x3e, RZ, 0xc0, !PT ;  /* 0x0000003e00007812 */ /* 0x000fca00078ec0ff */
[----:B--2---:R-:W-:-:S05]  /*0160*/  IMAD.WIDE.U32 R8, R0, 0x2, R8 ;  /* 0x0000000200087825 */ /* 0x004fca00078e0008 */
[----:B------:R-:W2:Y:S04]  /*0170*/  LDG.E R3, desc[UR4][R8.64] ;  /* 0x0000000408037981 */ /* 0x000ea8000c1e1900 */
[----:B------:R0:W2:Y:S02]  /*0180*/  LDG.E R2, desc[UR4][R8.64+0x80] ;  /* 0x0000800408027981 */ /* 0x0000a4000c1e1900 */
[----:B0-----:R-:W0:Y:S01]  /*0190*/  LDC.64 R8, c[0x0][0x380] ;  /* 0x0000e000ff087b82 */ /* 0x001e220000000a00 */
[----:B---3--:R-:W-:Y:S02]  /*01a0*/  F2FP.F16.E4M3.UNPACK_B R4, R10 ;  /* 0x0000000aff04723e */ /* 0x008fe400020006ff */
[----:B----4-:R-:W-:Y:S02]  /*01b0*/  F2FP.F16.E4M3.UNPACK_B R16, R14 ;  /* 0x0000000eff10723e */ /* 0x010fe400020006ff */
[----:B-----5:R-:W-:-:S02]  /*01c0*/  F2FP.F16.E4M3.UNPACK_B R17, R15 ;  /* 0x0000000fff11723e */ /* 0x020fc400020006ff */
[----:B------:R-:W-:Y:S02]  /*01d0*/  F2FP.F16.E4M3.UNPACK_B R5, R11 ;  /* 0x0000000bff05723e */ /* 0x000fe400020006ff */
[----:B------:R-:W-:Y:S02]  /*01e0*/  F2FP.F16.E4M3.UNPACK_B R6, R12 ;  /* 0x0000000cff06723e */ /* 0x000fe400020006ff */
[----:B------:R-:W-:-:S07]  /*01f0*/  F2FP.F16.E4M3.UNPACK_B R7, R13 ;  /* 0x0000000dff07723e */ /* 0x000fce00020006ff */
[----:B------:R-:W-:Y:S01]  /*0200*/  HMMA.16816.F16 R16, R4, R16, RZ ;  /* 0x000000100410723c */ /* 0x000fe200000008ff */
[----:B------:R-:W-:Y:S02]  /*0210*/  F2FP.F16.E4M3.UNPACK_B R14, R14.H1 ;  /* 0x0000000eff0e723e */ /* 0x000fe400030006ff */
[----:B------:R-:W-:Y:S02]  /*0220*/  F2FP.F16.E4M3.UNPACK_B R15, R15.H1 ;  /* 0x0000000fff0f723e */ /* 0x000fe400030006ff */
[----:B------:R-:W-:Y:S02]  /*0230*/  F2FP.F16.E4M3.UNPACK_B R4, R10.H1 ;  /* 0x0000000aff04723e */ /* 0x000fe400030006ff */
[----:B------:R-:W-:Y:S02]  /*0240*/  F2FP.F16.E4M3.UNPACK_B R5, R11.H1 ;  /* 0x0000000bff05723e */ /* 0x000fe400030006ff */
[----:B------:R-:W-:Y:S02]  /*0250*/  F2FP.F16.E4M3.UNPACK_B R6, R12.H1 ;  /* 0x0000000cff06723e */ /* 0x000fe400030006ff */
[----:B------:R-:W-:-:S09]  /*0260*/  F2FP.F16.E4M3.UNPACK_B R7, R13.H1 ;  /* 0x0000000dff07723e */ /* 0x000fd200030006ff */
[----:B------:R-:W-:Y:S01]  /*0270*/  HMMA.16816.F16 R6, R4, R14, R16 ;  /* 0x0000000e0406723c */ /* 0x000fe20000000810 */
[----:B0-----:R-:W-:-:S15]  /*0280*/  IMAD.WIDE.U32 R4, R0, 0x2, R8 ;  /* 0x0000000200047825 */ /* 0x001fde00078e0008 */
[----:B------:R-:W-:-:S03]  /*0290*/  NOP ;  /* 0x0000000000007918 */ /* 0x000fc60000000000 */
[----:B--2---:R-:W-:Y:S02]  /*02a0*/  HADD2 R3, R6, R3 ;  /* 0x0000000306037230 */ /* 0x004fe40000000000 */
[----:B------:R-:W-:-:S03]  /*02b0*/  HADD2 R7, R7, R2 ;  /* 0x0000000207077230 */ /* 0x000fc60000000000 */
[----:B------:R-:W-:Y:S04]  /*02c0*/  STG.E desc[UR4][R4.64], R3 ;  /* 0x0000000304007986 */ /* 0x000fe8000c101904 */
[----:B------:R-:W-:Y:S01]  /*02d0*/  STG.E desc[UR4][R4.64+0x80], R7 ;  /* 0x0000800704007986 */ /* 0x000fe2000c101904 */
[----:B------:R-:W-:Y:S05]  /*02e0*/  EXIT ;  /* 0x000000000000794d */ /* 0x000fea0003800000 */
.L_x_8:
        /* <DEDUP_REMOVED lines=9> */
.L_x_20:


//--------------------- .text._Z45mma_m16n8k32_row_col_f16_e4m3_e5m2_f16_kernelPtPhS0_S_ --------------------------
	.section	.text._Z45mma_m16n8k32_row_col_f16_e4m3_e5m2_f16_kernelPtPhS0_S_,"ax",@progbits
	.align	128
        .global         _Z45mma_m16n8k32_row_col_f16_e4m3_e5m2_f16_kernelPtPhS0_S_
        .type           _Z45mma_m16n8k32_row_col_f16_e4m3_e5m2_f16_kernelPtPhS0_S_,@function
        .size           _Z45mma_m16n8k32_row_col_f16_e4m3_e5m2_f16_kernelPtPhS0_S_,(.L_x_21 - _Z45mma_m16n8k32_row_col_f16_e4m3_e5m2_f16_kernelPtPhS0_S_)
        .other          _Z45mma_m16n8k32_row_col_f16_e4m3_e5m2_f16_kernelPtPhS0_S_,@"STO_CUDA_ENTRY STV_DEFAULT"
_Z45mma_m16n8k32_row_col_f16_e4m3_e5m2_f16_kernelPtPhS0_S_:
.text._Z45mma_m16n8k32_row_col_f16_e4m3_e5m2_f16_kernelPtPhS0_S_:
        /* <DEDUP_REMOVED lines=27> */
[----:B----4-:R-:W-:Y:S02]  /*01b0*/  F2FP.F16.E5M2.UNPACK_B R16, R14 ;  /* 0x0000000eff10723e */ /* 0x010fe400020004ff */
[----:B-----5:R-:W-:-:S02]  /*01c0*/  F2FP.F16.E5M2.UNPACK_B R17, R15 ;  /* 0x0000000fff11723e */ /* 0x020fc400020004ff */
[----:B------:R-:W-:Y:S02]  /*01d0*/  F2FP.F16.E4M3.UNPACK_B R5, R11 ;  /* 0x0000000bff05723e */ /* 0x000fe400020006ff */
[----:B------:R-:W-:Y:S02]  /*01e0*/  F2FP.F16.E4M3.UNPACK_B R6, R12 ;  /* 0x0000000cff06723e */ /* 0x000fe400020006ff */
[----:B------:R-:W-:-:S07]  /*01f0*/  F2FP.F16.E4M3.UNPACK_B R7, R13 ;  /* 0x0000000dff07723e */ /* 0x000fce00020006ff */
[----:B------:R-:W-:Y:S01]  /*0200*/  HMMA.16816.F16 R16, R4, R16, RZ ;  /* 0x000000100410723c */ /* 0x000fe200000008ff */
[----:B------:R-:W-:Y:S02]  /*0210*/  F2FP.F16.E5M2.UNPACK_B R14, R14.H1 ;  /* 0x0000000eff0e723e */ /* 0x000fe400030004ff */
[----:B------:R-:W-:Y:S02]  /*0220*/  F2FP.F16.E5M2.UNPACK_B R15, R15.H1 ;  /* 0x0000000fff0f723e */ /* 0x000fe400030004ff */
        /* <DEDUP_REMOVED lines=12> */
.L_x_9:
        /* <DEDUP_REMOVED lines=9> */
.L_x_21:


//--------------------- .text._Z45mma_m16n8k32_row_col_f16_e5m2_e4m3_f16_kernelPtPhS0_S_ --------------------------
	.section	.text._Z45mma_m16n8k32_row_col_f16_e5m2_e4m3_f16_kernelPtPhS0_S_,"ax",@progbits
	.align	128
        .global         _Z45mma_m16n8k32_row_col_f16_e5m2_e4m3_f16_kernelPtPhS0_S_
        .type           _Z45mma_m16n8k32_row_col_f16_e5m2_e4m3_f16_kernelPtPhS0_S_,@function
        .size           _Z45mma_m16n8k32_row_col_f16_e5m2_e4m3_f16_kernelPtPhS0_S_,(.L_x_22 - _Z45mma_m16n8k32_row_col_f16_e5m2_e4m3_f16_kernelPtPhS0_S_)
        .other          _Z45mma_m16n8k32_row_col_f16_e5m2_e4m3_f16_kernelPtPhS0_S_,@"STO_CUDA_ENTRY STV_DEFAULT"
_Z45mma_m16n8k32_row_col_f16_e5m2_e4m3_f16_kernelPtPhS0_S_:
.text._Z45mma_m16n8k32_row_col_f16_e5m2_e4m3_f16_kernelPtPhS0_S_:
        /* <DEDUP_REMOVED lines=26> */
[----:B---3--:R-:W-:Y:S02]  /*01a0*/  F2FP.F16.E5M2.UNPACK_B R4, R10 ;  /* 0x0000000aff04723e */ /* 0x008fe400020004ff */
[----:B----4-:R-:W-:Y:S02]  /*01b0*/  F2FP.F16.E4M3.UNPACK_B R16, R14 ;  /* 0x0000000eff10723e */ /* 0x010fe400020006ff */
[----:B-----5:R-:W-:-:S02]  /*01c0*/  F2FP.F16.E4M3.UNPACK_B R17, R15 ;  /* 0x0000000fff11723e */ /* 0x020fc400020006ff */
[----:B------:R-:W-:Y:S02]  /*01d0*/  F2FP.F16.E5M2.UNPACK_B R5, R11 ;  /* 0x0000000bff05723e */ /* 0x000fe400020004ff */
[----:B------:R-:W-:Y:S02]  /*01e0*/  F2FP.F16.E5M2.UNPACK_B R6, R12 ;  /* 0x0000000cff06723e */ /* 0x000fe400020004ff */
[----:B------:R-:W-:-:S07]  /*01f0*/  F2FP.F16.E5M2.UNPACK_B R7, R13 ;  /* 0x0000000dff07723e */ /* 0x000fce00020004ff */
[----:B------:R-:W-:Y:S01]  /*0200*/  HMMA.16816.F16 R16, R4, R16, RZ ;  /* 0x000000100410723c */ /* 0x000fe200000008ff */
[----:B------:R-:W-:Y:S02]  /*0210*/  F2FP.F16.E4M3.UNPACK_B R14, R14.H1 ;  /* 0x0000000eff0e723e */ /* 0x000fe400030006ff */
[----:B------:R-:W-:Y:S02]  /*0220*/  F2FP.F16.E4M3.UNPACK_B R15, R15.H1 ;  /* 0x0000000fff0f723e */ /* 0x000fe400030006ff */
[----:B------:R-:W-:Y:S02]  /*0230*/  F2FP.F16.E5M2.UNPACK_B R4, R10.H1 ;  /* 0x0000000aff04723e */ /* 0x000fe400030004ff */
[----:B------:R-:W-:Y:S02]  /*0240*/  F2FP.F16.E5M2.UNPACK_B R5, R11.H1 ;  /* 0x0000000bff05723e */ /* 0x000fe400030004ff */
[----:B------:R-:W-:Y:S02]  /*0250*/  F2FP.F16.E5M2.UNPACK_B R6, R12.H1 ;  /* 0x0000000cff06723e */ /* 0x000fe400030004ff */
[----:B------:R-:W-:-:S09]  /*0260*/  F2FP.F16.E5M2.UNPACK_B R7, R13.H1 ;  /* 0x0000000dff07723e */ /* 0x000fd200030004ff */
        /* <DEDUP_REMOVED lines=8> */
.L_x_10:
        /* <DEDUP_REMOVED lines=9> */
.L_x_22:


//--------------------- .text._Z45mma_m16n8k32_row_col_f16_e5m2_e5m2_f16_kernelPtPhS0_S_ --------------------------
	.section	.text._Z45mma_m16n8k32_row_col_f16_e5m2_e5m2_f16_kernelPtPhS0_S_,"ax",@progbits
	.align	128
        .global         _Z45mma_m16n8k32_row_col_f16_e5m2_e5m2_f16_kernelPtPhS0_S_
        .type           _Z45mma_m16n8k32_row_col_f16_e5m2_e5m2_f16_kernelPtPhS0_S_,@function
        .size           _Z45mma_m16n8k32_row_col_f16_e5m2_e5m2_f16_kernelPtPhS0_S_,(.L_x_23 - _Z45mma_m16n8k32_row_col_f16_e5m2_e5m2_f16_kernelPtPhS0_S_)
        .other          _Z45mma_m16n8k32_row_col_f16_e5m2_e5m2_f16_kernelPtPhS0_S_,@"STO_CUDA_ENTRY STV_DEFAULT"
_Z45mma_m16n8k32_row_col_f16_e5m2_e5m2_f16_kernelPtPhS0_S_:
.text._Z45mma_m16n8k32_row_col_f16_e5m2_e5m2_f16_kernelPtPhS0_S_:
        /* <DEDUP_REMOVED lines=27> */
[----:B----4-:R-:W-:Y:S02]  /*01b0*/  F2FP.F16.E5M2.UNPACK_B R16, R14 ;  /* 0x0000000eff10723e */ /* 0x010fe400020004ff */
[----:B-----5:R-:W-:-:S02]  /*01c0*/  F2FP.F16.E5M2.UNPACK_B R17, R15 ;  /* 0x0000000fff11723e */ /* 0x020fc400020004ff */
[----:B------:R-:W-:Y:S02]  /*01d0*/  F2FP.F16.E5M2.UNPACK_B R5, R11 ;  /* 0x0000000bff05723e */ /* 0x000fe400020004ff */
[----:B------:R-:W-:Y:S02]  /*01e0*/  F2FP.F16.E5M2.UNPACK_B R6, R12 ;  /* 0x0000000cff06723e */ /* 0x000fe400020004ff */
[----:B------:R-:W-:-:S07]  /*01f0*/  F2FP.F16.E5M2.UNPACK_B R7, R13 ;  /* 0x0000000dff07723e */ /* 0x000fce00020004ff */
[----:B------:R-:W-:Y:S01]  /*0200*/  HMMA.16816.F16 R16, R4, R16, RZ ;  /* 0x000000100410723c */ /* 0x000fe200000008ff */
[----:B------:R-:W-:Y:S02]  /*0210*/  F2FP.F16.E5M2.UNPACK_B R14, R14.H1 ;  /* 0x0000000eff0e723e */ /* 0x000fe400030004ff */
[----:B------:R-:W-:Y:S02]  /*0220*/  F2FP.F16.E5M2.UNPACK_B R15, R15.H1 ;  /* 0x0000000fff0f723e */ /* 0x000fe400030004ff */
        /* <DEDUP_REMOVED lines=12> */
.L_x_11:
        /* <DEDUP_REMOVED lines=9> */
.L_x_23:


//--------------------- .nv.shared.reserved.0     --------------------------
	.section	.nv.shared.reserved.0,"aw",@nobits
	.weak		__nv_reservedSMEM_offset_0_alias
	.size		__nv_reservedSMEM_offset_0_alias, 0, 64
	.other		__nv_reservedSMEM_offset_0_alias,@"STO_CUDA_RESERVED_SHARED STV_DEFAULT"
__nv_reservedSMEM_offset_0_alias:
	.zero		0
	.zero		64


//--------------------- .nv.constant0._Z45mma_m16n8k16_row_col_f16_e4m3_e4m3_f16_kernelPtPhS0_S_ --------------------------
	.section	.nv.constant0._Z45mma_m16n8k16_row_col_f16_e4m3_e4m3_f16_kernelPtPhS0_S_,"a",@progbits
	.sectionflags	@""
	.align	4
.nv.constant0._Z45mma_m16n8k16_row_col_f16_e4m3_e4m3_f16_kernelPtPhS0_S_:
	.zero		928


//--------------------- .nv.constant0._Z45mma_m16n8k16_row_col_f16_e4m3_e5m2_f16_kernelPtPhS0_S_ --------------------------
	.section	.nv.constant0._Z45mma_m16n8k16_row_col_f16_e4m3_e5m2_f16_kernelPtPhS0_S_,"a",@progbits
	.sectionflags	@""
	.align	4
.nv.constant0._Z45mma_m16n8k16_row_col_f16_e4m3_e5m2_f16_kernelPtPhS0_S_:
	.zero		928


//--------------------- .nv.constant0._Z45mma_m16n8k16_row_col_f16_e5m2_e4m3_f16_kernelPtPhS0_S_ --------------------------
	.section	.nv.constant0._Z45mma_m16n8k16_row_col_f16_e5m2_e4m3_f16_kernelPtPhS0_S_,"a",@progbits
	.sectionflags	@""
	.align	4
.nv.constant0._Z45mma_m16n8k16_row_col_f16_e5m2_e4m3_f16_kernelPtPhS0_S_:
	.zero		928


//--------------------- .nv.constant0._Z45mma_m16n8k16_row_col_f16_e5m2_e5m2_f16_kernelPtPhS0_S_ --------------------------
	.section	.nv.constant0._Z45mma_m16n8k16_row_col_f16_e5m2_e5m2_f16_kernelPtPhS0_S_,"a",@progbits
	.sectionflags	@""
	.align	4
.nv.constant0._Z45mma_m16n8k16_row_col_f16_e5m2_e5m2_f16_kernelPtPhS0_S_:
	.zero		928


//--------------------- .nv.constant0._Z45mma_m16n8k16_row_col_f32_e4m3_e4m3_f32_kernelPfPhS0_S_ --------------------------
	.section	.nv.constant0._Z45mma_m16n8k16_row_col_f32_e4m3_e4m3_f32_kernelPfPhS0_S_,"a",@progbits
	.sectionflags	@""
	.align	4
.nv.constant0._Z45mma_m16n8k16_row_col_f32_e4m3_e4m3_f32_kernelPfPhS0_S_:
	.zero		928


//--------------------- .nv.constant0._Z45mma_m16n8k16_row_col_f32_e4m3_e5m2_f32_kernelPfPhS0_S_ --------------------------
	.section	.nv.constant0._Z45mma_m16n8k16_row_col_f32_e4m3_e5m2_f32_kernelPfPhS0_S_,"a",@progbits
	.sectionflags	@""
	.align	4
.nv.constant0._Z45mma_m16n8k16_row_col_f32_e4m3_e5m2_f32_kernelPfPhS0_S_:
	.zero		928


//--------------------- .nv.constant0._Z45mma_m16n8k16_row_col_f32_e5m2_e4m3_f32_kernelPfPhS0_S_ --------------------------
	.section	.nv.constant0._Z45mma_m16n8k16_row_col_f32_e5m2_e4m3_f32_kernelPfPhS0_S_,"a",@progbits
	.sectionflags	@""
	.align	4
.nv.constant0._Z45mma_m16n8k16_row_col_f32_e5m2_e4m3_f32_kernelPfPhS0_S_:
	.zero		928


//--------------------- .nv.constant0._Z45mma_m16n8k16_row_col_f32_e5m2_e5m2_f32_kernelPfPhS0_S_ --------------------------
	.section	.nv.constant0._Z45mma_m16n8k16_row_col_f32_e5m2_e5m2_f32_kernelPfPhS0_S_,"a",@progbits
	.sectionflags	@""
	.align	4
.nv.constant0._Z45mma_m16n8k16_row_col_f32_e5m2_e5m2_f32_kernelPfPhS0_S_:
	.zero		928


//--------------------- .nv.constant0._Z45mma_m16n8k32_row_col_f16_e4m3_e4m3_f16_kernelPtPhS0_S_ --------------------------
	.section	.nv.constant0._Z45mma_m16n8k32_row_col_f16_e4m3_e4m3_f16_kernelPtPhS0_S_,"a",@progbits
	.sectionflags	@""
	.align	4
.nv.constant0._Z45mma_m16n8k32_row_col_f16_e4m3_e4m3_f16_kernelPtPhS0_S_:
	.zero		928


//--------------------- .nv.constant0._Z45mma_m16n8k32_row_col_f16_e4m3_e5m2_f16_kernelPtPhS0_S_ --------------------------
	.section	.nv.constant0._Z45mma_m16n8k32_row_col_f16_e4m3_e5m2_f16_kernelPtPhS0_S_,"a",@progbits
	.sectionflags	@""
	.align	4
.nv.constant0._Z45mma_m16n8k32_row_col_f16_e4m3_e5m2_f16_kernelPtPhS0_S_:
	.zero		928


//--------------------- .nv.constant0._Z45mma_m16n8k32_row_col_f16_e5m2_e4m3_f16_kernelPtPhS0_S_ --------------------------
	.section	.nv.constant0._Z45mma_m16n8k32_row_col_f16_e5m2_e4m3_f16_kernelPtPhS0_S_,"a",@progbits
	.sectionflags	@""
	.align	4
.nv.constant0._Z45mma_m16n8k32_row_col_f16_e5m2_e4m3_f16_kernelPtPhS0_S_:
	.zero		928


//--------------------- .nv.constant0._Z45mma_m16n8k32_row_col_f16_e5m2_e5m2_f16_kernelPtPhS0_S_ --------------------------
	.section	.nv.constant0._Z45mma_m16n8k32_row_col_f16_e5m2_e5m2_f16_kernelPtPhS0_S_,"a",@progbits
	.sectionflags	@""
	.align	4
.nv.constant0._Z45mma_m16n8k32_row_col_f16_e5m2_e5m2_f16_kernelPtPhS0_S_:
	.zero		928


//--------------------- SYMBOLS --------------------------

	.type		.nv.reservedSmem.offset0,@object
	.size		.nv.reservedSmem.offset0,0x4
